	.headerflags	@"EF_CUDA_TEXMODE_UNIFIED EF_CUDA_64BIT_ADDRESS EF_CUDA_SM80 EF_CUDA_VIRTUAL_SM(EF_CUDA_SM80)"
	.elftype	@"ET_EXEC"


//--------------------- .nv.info                  --------------------------
	.section	.nv.info,"",@"SHT_CUDA_INFO"
	.align	4


	//----- nvinfo : EIATTR_REGCOUNT
	.align		4
        /*0000*/ 	.byte	0x04, 0x2f
        /*0002*/ 	.short	(.L_1 - .L_0)
	.align		4
.L_0:
        /*0004*/ 	.word	index@(matmul_kernel)
        /*0008*/ 	.word	0x000000a8


	//----- nvinfo : EIATTR_FRAME_SIZE
	.align		4
.L_1:
        /*000c*/ 	.byte	0x04, 0x11
        /*000e*/ 	.short	(.L_3 - .L_2)
	.align		4
.L_2:
        /*0010*/ 	.word	index@(matmul_kernel)
        /*0014*/ 	.word	0x00000000


	//----- nvinfo : EIATTR_MIN_STACK_SIZE
	.align		4
.L_3:
        /*0018*/ 	.byte	0x04, 0x12
        /*001a*/ 	.short	(.L_5 - .L_4)
	.align		4
.L_4:
        /*001c*/ 	.word	index@(matmul_kernel)
        /*0020*/ 	.word	0x00000000
.L_5:


//--------------------- .nv.info.matmul_kernel    --------------------------
	.section	.nv.info.matmul_kernel,"",@"SHT_CUDA_INFO"
	.sectionflags	@""
	.align	4


	//----- nvinfo : EIATTR_CUDA_API_VERSION
	.align		4
        /*0000*/ 	.byte	0x04, 0x37
        /*0002*/ 	.short	(.L_7 - .L_6)
.L_6:
        /*0004*/ 	.word	0x00000080


	//----- nvinfo : EIATTR_SW2861232_WAR
	.align		4
.L_7:
        /*0008*/ 	.byte	0x01, 0x35
	.zero		2


	//----- nvinfo : EIATTR_PARAM_CBANK
	.align		4
        /*000c*/ 	.byte	0x04, 0x0a
        /*000e*/ 	.short	(.L_9 - .L_8)
	.align		4
.L_8:
        /*0010*/ 	.word	index@(.nv.constant0.matmul_kernel)
        /*0014*/ 	.short	0x0160
        /*0016*/ 	.short	0x0038


	//----- nvinfo : EIATTR_CBANK_PARAM_SIZE
	.align		4
.L_9:
        /*0018*/ 	.byte	0x03, 0x19
        /*001a*/ 	.short	0x0038


	//----- nvinfo : EIATTR_KPARAM_INFO
	.align		4
        /*001c*/ 	.byte	0x04, 0x17
        /*001e*/ 	.short	(.L_11 - .L_10)
.L_10:
        /*0020*/ 	.word	0x00000000
        /*0024*/ 	.short	0x0009
        /*0026*/ 	.short	0x0030
        /*0028*/ 	.byte	0x00, 0xf4, 0x21, 0x00


	//----- nvinfo : EIATTR_KPARAM_INFO
	.align		4
.L_11:
        /*002c*/ 	.byte	0x04, 0x17
        /*002e*/ 	.short	(.L_13 - .L_12)
.L_12:
        /*0030*/ 	.word	0x00000000
        /*0034*/ 	.short	0x0008
        /*0036*/ 	.short	0x002c
        /*0038*/ 	.byte	0x00, 0xf0, 0x11, 0x00


	//----- nvinfo : EIATTR_KPARAM_INFO
	.align		4
.L_13:
        /*003c*/ 	.byte	0x04, 0x17
        /*003e*/ 	.short	(.L_15 - .L_14)
.L_14:
        /*0040*/ 	.word	0x00000000
        /*0044*/ 	.short	0x0007
        /*0046*/ 	.short	0x0028
        /*0048*/ 	.byte	0x00, 0xf0, 0x11, 0x00


	//----- nvinfo : EIATTR_KPARAM_INFO
	.align		4
.L_15:
        /*004c*/ 	.byte	0x04, 0x17
        /*004e*/ 	.short	(.L_17 - .L_16)
.L_16:
        /*0050*/ 	.word	0x00000000
        /*0054*/ 	.short	0x0006
        /*0056*/ 	.short	0x0024
        /*0058*/ 	.byte	0x00, 0xf0, 0x11, 0x00


	//----- nvinfo : EIATTR_KPARAM_INFO
	.align		4
.L_17:
        /*005c*/ 	.byte	0x04, 0x17
        /*005e*/ 	.short	(.L_19 - .L_18)
.L_18:
        /*0060*/ 	.word	0x00000000
        /*0064*/ 	.short	0x0005
        /*0066*/ 	.short	0x0020
        /*0068*/ 	.byte	0x00, 0xf0, 0x11, 0x00


	//----- nvinfo : EIATTR_KPARAM_INFO
	.align		4
.L_19:
        /*006c*/ 	.byte	0x04, 0x17
        /*006e*/ 	.short	(.L_21 - .L_20)
.L_20:
        /*0070*/ 	.word	0x00000000
        /*0074*/ 	.short	0x0004
        /*0076*/ 	.short	0x001c
        /*0078*/ 	.byte	0x00, 0xf0, 0x11, 0x00


	//----- nvinfo : EIATTR_KPARAM_INFO
	.align		4
.L_21:
        /*007c*/ 	.byte	0x04, 0x17
        /*007e*/ 	.short	(.L_23 - .L_22)
.L_22:
        /*0080*/ 	.word	0x00000000
        /*0084*/ 	.short	0x0003
        /*0086*/ 	.short	0x0018
        /*0088*/ 	.byte	0x00, 0xf0, 0x11, 0x00


	//----- nvinfo : EIATTR_KPARAM_INFO
	.align		4
.L_23:
        /*008c*/ 	.byte	0x04, 0x17
        /*008e*/ 	.short	(.L_25 - .L_24)
.L_24:
        /*0090*/ 	.word	0x00000000
        /*0094*/ 	.short	0x0002
        /*0096*/ 	.short	0x0010
        /*0098*/ 	.byte	0x00, 0xf4, 0x21, 0x00


	//----- nvinfo : EIATTR_KPARAM_INFO
	.align		4
.L_25:
        /*009c*/ 	.byte	0x04, 0x17
        /*009e*/ 	.short	(.L_27 - .L_26)
.L_26:
        /*00a0*/ 	.word	0x00000000
        /*00a4*/ 	.short	0x0001
        /*00a6*/ 	.short	0x0008
        /*00a8*/ 	.byte	0x00, 0xf4, 0x21, 0x00


	//----- nvinfo : EIATTR_KPARAM_INFO
	.align		4
.L_27:
        /*00ac*/ 	.byte	0x04, 0x17
        /*00ae*/ 	.short	(.L_29 - .L_28)
.L_28:
        /*00b0*/ 	.word	0x00000000
        /*00b4*/ 	.short	0x0000
        /*00b6*/ 	.short	0x0000
        /*00b8*/ 	.byte	0x00, 0xf4, 0x21, 0x00


	//----- nvinfo : EIATTR_MAXREG_COUNT
	.align		4
.L_29:
        /*00bc*/ 	.byte	0x03, 0x1b
        /*00be*/ 	.short	0x00ff


	//----- nvinfo : EIATTR_EXIT_INSTR_OFFSETS
	.align		4
        /*00c0*/ 	.byte	0x04, 0x1c
        /*00c2*/ 	.short	(.L_31 - .L_30)


	//   ....[0]....
.L_30:
        /*00c4*/ 	.word	0x00002770


	//   ....[1]....
        /*00c8*/ 	.word	0x000027d0


	//----- nvinfo : EIATTR_REQNTID
	.align		4
.L_31:
        /*00cc*/ 	.byte	0x04, 0x10
        /*00ce*/ 	.short	(.L_33 - .L_32)
.L_32:
        /*00d0*/ 	.word	0x00000080
        /*00d4*/ 	.word	0x00000001
        /*00d8*/ 	.word	0x00000001
.L_33:


//--------------------- .nv.callgraph             --------------------------
	.section	.nv.callgraph,"",@"SHT_CUDA_CALLGRAPH"
	.align	4
	.sectionentsize	8
	.align		4
        /*0000*/ 	.word	0x00000000
	.align		4
        /*0004*/ 	.word	0xffffffff
	.align		4
        /*0008*/ 	.word	0x00000000
	.align		4
        /*000c*/ 	.word	0xfffffffe
	.align		4
        /*0010*/ 	.word	0x00000000
	.align		4
        /*0014*/ 	.word	0xfffffffd
	.align		4
        /*0018*/ 	.word	0x00000000
	.align		4
        /*001c*/ 	.word	0xfffffffc


//--------------------- .nv.rel.action            --------------------------
	.section	.nv.rel.action,"",@"SHT_CUDA_RELOCINFO"
	.align	8
	.sectionentsize	8
        /*0000*/ 	.byte	0x73, 0x00, 0x00, 0x00, 0x00, 0x00, 0x00, 0x00, 0x00, 0x00, 0x00, 0x11, 0x25, 0x00, 0x05, 0x36


//--------------------- .nv.constant0.matmul_kernel --------------------------
	.section	.nv.constant0.matmul_kernel,"a",@progbits
	.sectionflags	@""
	.align	4
.nv.constant0.matmul_kernel:
	.zero		408


//--------------------- .text.matmul_kernel       --------------------------
	.section	.text.matmul_kernel,"ax",@progbits
	.sectionflags	@"SHF_BARRIERS=1"
	.sectioninfo	@"SHI_REGISTERS=168"
	.align	128
        .global         matmul_kernel
        .type           matmul_kernel,@function
        .size           matmul_kernel,(.L_x_4 - matmul_kernel)
        .other          matmul_kernel,@"STO_CUDA_ENTRY STV_DEFAULT"
matmul_kernel:
.text.matmul_kernel:
[----:B------:R-:W-:Y:S02]  /*0000*/  IMAD.MOV.U32 R1, RZ, RZ, c[0x0][0x28] ;  /* 0x00000a00ff017624 */ /* 0x000fe400078e00ff */
[----:B------:R-:W1:Y:S01]  /*0010*/  S2R R164, SR_TID.X ;  /* 0x0000000000a47919 */ /* 0x000e620000002100 */
[----:B------:R-:W-:Y:S01]  /*0020*/  IMAD.MOV.U32 R162, RZ, RZ, 0x3f ;  /* 0x0000003fffa27424 */ /* 0x000fe200078e00ff */
[----:B------:R-:W-:Y:S01]  /*0030*/  ULDC.64 UR10, c[0x0][0x118] ;  /* 0x00004600000a7ab9 */ /* 0x000fe20000000a00 */
[----:B------:R-:W-:Y:S01]  /*0040*/  IMAD.MOV.U32 R11, RZ, RZ, c[0x0][0x184] ;  /* 0x00006100ff0b7624 */ /* 0x000fe200078e00ff */
[----:B------:R-:W2:Y:S01]  /*0050*/  S2R R165, SR_CTAID.Y ;  /* 0x0000000000a57919 */ /* 0x000ea20000002600 */
[----:B------:R-:W-:Y:S01]  /*0060*/  IMAD.MOV.U32 R105, RZ, RZ, 0x2 ;  /* 0x00000002ff697424 */ /* 0x000fe200078e00ff */
[----:B------:R-:W-:Y:S01]  /*0070*/  IADD3 R162, R162, c[0x0][0x17c], RZ ;  /* 0x00005f00a2a27a10 */ /* 0x000fe20007ffe0ff */
[----:B------:R-:W-:Y:S01]  /*0080*/  IMAD.MOV.U32 R13, RZ, RZ, c[0x0][0x188] ;  /* 0x00006200ff0d7624 */ /* 0x000fe200078e00ff */
[----:B------:R-:W3:Y:S01]  /*0090*/  S2R R157, SR_CTAID.X ;  /* 0x00000000009d7919 */ /* 0x000ee20000002500 */
[----:B------:R-:W-:Y:S01]  /*00a0*/  ULDC UR6, c[0x0][0x17c] ;  /* 0x00005f0000067ab9 */ /* 0x000fe20000000800 */
[----:B------:R-:W-:Y:S01]  /*00b0*/  ISETP.GT.AND P0, PT, R162, 0x3f, PT ;  /* 0x0000003fa200780c */ /* 0x000fe20003f04270 */
[----:B------:R-:W-:Y:S01]  /*00c0*/  UIADD3 UR4, UR6, -0x40, URZ ;  /* 0xffffffc006047890 */ /* 0x000fe2000fffe03f */
[----:B------:R-:W-:-:S02]  /*00d0*/  IMAD.SHL.U32 R12, R13, 0x40, RZ ;  /* 0x000000400d0c7824 */ /* 0x000fc400078e00ff */
[----:B------:R-:W-:Y:S01]  /*00e0*/  SEL R2, RZ, 0x10, !P0 ;  /* 0x00000010ff027807 */ /* 0x000fe20004000000 */
[C---:B-1----:R-:W-:Y:S01]  /*00f0*/  IMAD.SHL.U32 R0, R164.reuse, 0x8, RZ ;  /* 0x00000008a4007824 */ /* 0x042fe200078e00ff */
[----:B------:R-:W-:Y:S02]  /*0100*/  SHF.R.U32.HI R153, RZ, 0x3, R164 ;  /* 0x00000003ff997819 */ /* 0x000fe400000116a4 */
[----:B------:R-:W-:Y:S01]  /*0110*/  LOP3.LUT R154, R164, 0x20, RZ, 0xc0, !PT ;  /* 0x00000020a49a7812 */ /* 0x000fe200078ec0ff */
[----:B--2---:R-:W-:Y:S01]  /*0120*/  IMAD.SHL.U32 R165, R165, 0x80, RZ ;  /* 0x00000080a5a57824 */ /* 0x004fe200078e00ff */
[----:B------:R-:W-:Y:S02]  /*0130*/  LOP3.LUT R161, R0, 0x38, RZ, 0xc0, !PT ;  /* 0x0000003800a17812 */ /* 0x000fe400078ec0ff */
[----:B------:R-:W-:Y:S01]  /*0140*/  SGXT.U32 R153, R153, 0x4 ;  /* 0x000000049999781a */ /* 0x000fe20000000000 */
[----:B---3--:R-:W-:Y:S01]  /*0150*/  IMAD.SHL.U32 R157, R157, 0x40, RZ ;  /* 0x000000409d9d7824 */ /* 0x008fe200078e00ff */
[----:B------:R-:W-:-:S02]  /*0160*/  ISETP.GE.AND P1, PT, R161, c[0x0][0x17c], PT ;  /* 0x00005f00a1007a0c */ /* 0x000fc40003f26270 */
[C---:B------:R-:W-:Y:S01]  /*0170*/  LOP3.LUT R160, R153.reuse, 0x10, RZ, 0xfc, !PT ;  /* 0x0000001099a07812 */ /* 0x040fe200078efcff */
[C---:B------:R-:W-:Y:S01]  /*0180*/  IMAD R8, R153.reuse, c[0x0][0x188], RZ ;  /* 0x0000620099087a24 */ /* 0x040fe200078e02ff */
[----:B------:R-:W-:Y:S02]  /*0190*/  SEL R3, R2, RZ, !P1 ;  /* 0x000000ff02037207 */ /* 0x000fe40004800000 */
[C---:B------:R-:W-:Y:S01]  /*01a0*/  ISETP.GE.AND P1, PT, R153.reuse, c[0x0][0x17c], PT ;  /* 0x00005f0099007a0c */ /* 0x040fe20003f26270 */
[----:B------:R-:W-:Y:S01]  /*01b0*/  IMAD.WIDE R110, R8, R105, c[0x0][0x168] ;  /* 0x00005a00086e7625 */ /* 0x000fe200078e0269 */
[C---:B------:R-:W-:Y:S02]  /*01c0*/  LOP3.LUT R159, R153.reuse, 0x20, RZ, 0xfc, !PT ;  /* 0x00000020999f7812 */ /* 0x040fe400078efcff */
[----:B------:R-:W-:Y:S01]  /*01d0*/  LOP3.LUT R158, R153, 0x30, RZ, 0xfc, !PT ;  /* 0x00000030999e7812 */ /* 0x000fe200078efcff */
[----:B------:R-:W-:Y:S01]  /*01e0*/  IMAD R8, R13, 0x10, R8 ;  /* 0x000000100d087824 */ /* 0x000fe200078e0208 */
[----:B------:R-:W-:-:S02]  /*01f0*/  ISETP.NE.U32.AND P6, PT, R3, RZ, PT ;  /* 0x000000ff0300720c */ /* 0x000fc40003fc5070 */
[----:B------:R-:W-:Y:S01]  /*0200*/  ISETP.GE.AND P2, PT, R160, c[0x0][0x17c], PT ;  /* 0x00005f00a0007a0c */ /* 0x000fe20003f46270 */
[-C--:B------:R-:W-:Y:S01]  /*0210*/  IMAD.WIDE R108, R8, R105.reuse, c[0x0][0x168] ;  /* 0x00005a00086c7625 */ /* 0x080fe200078e0269 */
[----:B------:R-:W-:Y:S02]  /*0220*/  SEL R3, R2, RZ, !P1 ;  /* 0x000000ff02037207 */ /* 0x000fe40004800000 */
[----:B------:R-:W-:Y:S01]  /*0230*/  ISETP.GE.AND P1, PT, R159, c[0x0][0x17c], PT ;  /* 0x00005f009f007a0c */ /* 0x000fe20003f26270 */
[C---:B------:R-:W-:Y:S01]  /*0240*/  IMAD R8, R13.reuse, 0x10, R8 ;  /* 0x000000100d087824 */ /* 0x040fe200078e0208 */
[----:B------:R-:W-:Y:S02]  /*0250*/  ISETP.GE.AND P3, PT, R158, c[0x0][0x17c], PT ;  /* 0x00005f009e007a0c */ /* 0x000fe40003f66270 */
[----:B------:R-:W-:Y:S01]  /*0260*/  SEL R4, R2, RZ, !P2 ;  /* 0x000000ff02047207 */ /* 0x000fe20005000000 */
[----:B------:R-:W-:Y:S01]  /*0270*/  IMAD R104, R13, 0x10, R8 ;  /* 0x000000100d687824 */ /* 0x000fe200078e0208 */
[----:B------:R-:W-:Y:S01]  /*0280*/  ISETP.NE.U32.AND P2, PT, R3, RZ, PT ;  /* 0x000000ff0300720c */ /* 0x000fe20003f45070 */
[----:B------:R-:W-:Y:S01]  /*0290*/  IMAD.WIDE R106, R8, R105, c[0x0][0x168] ;  /* 0x00005a00086a7625 */ /* 0x000fe200078e0269 */
[----:B------:R-:W-:-:S02]  /*02a0*/  SEL R3, R2, RZ, !P1 ;  /* 0x000000ff02037207 */ /* 0x000fc40004800000 */
[----:B------:R-:W-:Y:S02]  /*02b0*/  SEL R2, R2, RZ, !P3 ;  /* 0x000000ff02027207 */ /* 0x000fe40005800000 */
[----:B------:R-:W-:Y:S02]  /*02c0*/  ISETP.NE.U32.AND P4, PT, R3, RZ, PT ;  /* 0x000000ff0300720c */ /* 0x000fe40003f85070 */
[----:B------:R-:W-:Y:S02]  /*02d0*/  ISETP.NE.U32.AND P1, PT, R2, RZ, PT ;  /* 0x000000ff0200720c */ /* 0x000fe40003f25070 */
[----:B------:R-:W-:Y:S02]  /*02e0*/  LOP3.LUT R2, R0, 0x38, R164, 0x48, !PT ;  /* 0x0000003800027812 */ /* 0x000fe400078e48a4 */
[----:B------:R-:W-:Y:S02]  /*02f0*/  ISETP.NE.U32.AND P5, PT, R4, RZ, PT ;  /* 0x000000ff0400720c */ /* 0x000fe40003fa5070 */
[----:B------:R-:W-:Y:S01]  /*0300*/  LOP3.LUT R3, R165, 0x10, R153, 0xfe, !PT ;  /* 0x00000010a5037812 */ /* 0x000fe200078efe99 */
[C---:B------:R-:W-:Y:S01]  /*0310*/  IMAD R9, R153.reuse, 0x40, R2 ;  /* 0x0000004099097824 */ /* 0x040fe200078e0202 */
[----:B------:R-:W-:-:S02]  /*0320*/  LOP3.LUT R2, R153, R165, RZ, 0xfc, !PT ;  /* 0x000000a599027212 */ /* 0x000fc400078efcff */
[----:B------:R-:W-:Y:S01]  /*0330*/  LOP3.LUT R7, R157, 0x38, R0, 0xf8, !PT ;  /* 0x000000389d077812 */ /* 0x000fe200078ef800 */
[----:B------:R-:W-:Y:S01]  /*0340*/  IMAD R3, R3, c[0x0][0x184], RZ ;  /* 0x0000610003037a24 */ /* 0x000fe200078e02ff */
[--C-:B------:R-:W-:Y:S01]  /*0350*/  LOP3.LUT R4, R165, 0x20, R153.reuse, 0xfe, !PT ;  /* 0x00000020a5047812 */ /* 0x100fe200078efe99 */
[----:B------:R-:W-:Y:S01]  /*0360*/  IMAD R2, R2, c[0x0][0x184], RZ ;  /* 0x0000610002027a24 */ /* 0x000fe200078e02ff */
[----:B------:R-:W-:Y:S01]  /*0370*/  LEA.HI R0, R164, R165, RZ, 0x1d ;  /* 0x000000a5a4007211 */ /* 0x000fe200078fe8ff */
[-C--:B------:R-:W-:Y:S01]  /*0380*/  IMAD.WIDE R128, R3, R105.reuse, c[0x0][0x160] ;  /* 0x0000580003807625 */ /* 0x080fe200078e0269 */
[----:B------:R-:W-:Y:S02]  /*0390*/  LOP3.LUT R5, R165, 0x30, R153, 0xfe, !PT ;  /* 0x00000030a5057812 */ /* 0x000fe400078efe99 */
[----:B------:R-:W-:Y:S01]  /*03a0*/  IADD3 R6, R0, 0x70, RZ ;  /* 0x0000007000067810 */ /* 0x000fe20007ffe0ff */
[----:B------:R-:W-:Y:S01]  /*03b0*/  IMAD R122, R11, 0x40, R2 ;  /* 0x000000400b7a7824 */ /* 0x000fe200078e0202 */
[----:B------:R-:W-:Y:S01]  /*03c0*/  ISETP.GE.AND P3, PT, R161, UR4, PT ;  /* 0x00000004a1007c0c */ /* 0x000fe2000bf66270 */
[----:B------:R-:W-:Y:S01]  /*03d0*/  IMAD R4, R4, c[0x0][0x184], RZ ;  /* 0x0000610004047a24 */ /* 0x000fe200078e02ff */
[----:B------:R-:W-:Y:S01]  /*03e0*/  LOP3.LUT R155, R164, 0x40, RZ, 0xc0, !PT ;  /* 0x00000040a49b7812 */ /* 0x000fe200078ec0ff */
[----:B------:R-:W-:Y:S01]  /*03f0*/  IMAD R120, R11, 0x10, R122 ;  /* 0x000000100b787824 */ /* 0x000fe200078e027a */
[----:B------:R-:W-:Y:S01]  /*0400*/  SEL R10, RZ, 0x10, P3 ;  /* 0x00000010ff0a7807 */ /* 0x000fe20001800000 */
[----:B------:R-:W-:Y:S01]  /*0410*/  IMAD R5, R5, c[0x0][0x184], RZ ;  /* 0x0000610005057a24 */ /* 0x000fe200078e02ff */
[----:B------:R-:W-:Y:S01]  /*0420*/  ISETP.GT.AND P3, PT, R162, 0x7f, PT ;  /* 0x0000007fa200780c */ /* 0x000fe20003f64270 */
[----:B------:R-:W-:-:S03]  /*0430*/  IMAD.WIDE R130, R2, R105, c[0x0][0x160] ;  /* 0x0000580002827625 */ /* 0x000fc600078e0269 */
[----:B------:R-:W-:Y:S01]  /*0440*/  SEL R10, R10, RZ, P3 ;  /* 0x000000ff0a0a7207 */ /* 0x000fe20001800000 */
[----:B------:R-:W-:-:S04]  /*0450*/  IMAD.WIDE R126, R4, R105, c[0x0][0x160] ;  /* 0x00005800047e7625 */ /* 0x000fc800078e0269 */
[----:B------:R-:W-:Y:S02]  /*0460*/  IMAD R118, R11, 0x10, R120 ;  /* 0x000000100b767824 */ /* 0x000fe400078e0278 */
[----:B------:R-:W-:Y:S02]  /*0470*/  IMAD R6, R6, c[0x0][0x184], RZ ;  /* 0x0000610006067a24 */ /* 0x000fe400078e02ff */
[----:B------:R-:W-:-:S04]  /*0480*/  IMAD.WIDE R124, R5, R105, c[0x0][0x160] ;  /* 0x00005800057c7625 */ /* 0x000fc800078e0269 */
[----:B------:R-:W-:-:S04]  /*0490*/  IMAD.WIDE R122, R122, R105, c[0x0][0x160] ;  /* 0x000058007a7a7625 */ /* 0x000fc800078e0269 */
[----:B------:R-:W-:-:S04]  /*04a0*/  IMAD.WIDE R120, R120, R105, c[0x0][0x160] ;  /* 0x0000580078787625 */ /* 0x000fc800078e0269 */
[----:B------:R-:W-:Y:S02]  /*04b0*/  IMAD.SHL.U32 R0, R9, 0x2, RZ ;  /* 0x0000000209007824 */ /* 0x000fe400078e00ff */
[----:B------:R-:W-:-:S04]  /*04c0*/  IMAD.WIDE.U32 R130, R161, 0x2, R130 ;  /* 0x00000002a1827825 */ /* 0x000fc800078e0082 */
[-C--:B------:R-:W-:Y:S01]  /*04d0*/  IMAD.WIDE R118, R118, R105.reuse, c[0x0][0x160] ;  /* 0x0000580076767625 */ /* 0x080fe200078e0269 */
[----:B------:R1:W-:Y:S03]  /*04e0*/  LDGSTS.E.BYPASS.128 [R0], [R130.64], P6 ;  /* 0x0000000082007fae */ /* 0x0003e6000b101c4a */
[----:B------:R-:W-:-:S04]  /*04f0*/  IMAD.WIDE R116, R6, R105, c[0x0][0x160] ;  /* 0x0000580006747625 */ /* 0x000fc800078e0269 */
[----:B------:R-:W-:-:S04]  /*0500*/  IMAD.WIDE.U32 R128, R161, 0x2, R128 ;  /* 0x00000002a1807825 */ /* 0x000fc800078e0080 */
[C---:B------:R-:W-:Y:S01]  /*0510*/  IMAD.WIDE.U32 R126, R161.reuse, 0x2, R126 ;  /* 0x00000002a17e7825 */ /* 0x040fe200078e007e */
[----:B------:R1:W-:Y:S03]  /*0520*/  LDGSTS.E.BYPASS.128 [R0+0x800], [R128.64], P6 ;  /* 0x0080000080007fae */ /* 0x0003e6000b101c4a */
        /* <DEDUP_REMOVED lines=8> */
[----:B------:R-:W-:Y:S01]  /*05b0*/  IMAD.WIDE R104, R104, R105, c[0x0][0x168] ;  /* 0x00005a0068687625 */ /* 0x000fe200078e0269 */
[----:B------:R1:W-:Y:S03]  /*05c0*/  LDGSTS.E.BYPASS.128 [R0+0x3000], [R118.64], P6 ;  /* 0x0300000076007fae */ /* 0x0003e6000b101c4a */
[----:B------:R-:W-:-:S04]  /*05d0*/  IMAD.WIDE.U32 R116, R161, 0x2, R116 ;  /* 0x00000002a1747825 */ /* 0x000fc800078e0074 */
[----:B------:R-:W-:Y:S01]  /*05e0*/  IMAD.WIDE R110, R7, 0x2, R110 ;  /* 0x00000002076e7825 */ /* 0x000fe200078e026e */
[----:B------:R1:W-:Y:S01]  /*05f0*/  LDGSTS.E.BYPASS.128 [R0+0x3800], [R116.64], P6 ;  /* 0x0380000074007fae */ /* 0x0003e2000b101c4a */
[----:B------:R-:W-:Y:S02]  /*0600*/  ISETP.GE.AND P6, PT, R153, UR4, PT ;  /* 0x0000000499007c0c */ /* 0x000fe4000bfc6270 */
[C---:B------:R-:W-:Y:S01]  /*0610*/  IMAD.WIDE R108, R7.reuse, 0x2, R108 ;  /* 0x00000002076c7825 */ /* 0x040fe200078e026c */
[----:B------:R-:W0:Y:S01]  /*0620*/  LDGDEPBAR ;  /* 0x00000000000079af */ /* 0x000e220000000000 */
[----:B------:R-:W-:Y:S02]  /*0630*/  SEL R2, RZ, 0x10, P6 ;  /* 0x00000010ff027807 */ /* 0x000fe40003000000 */
[----:B------:R-:W-:Y:S01]  /*0640*/  IMAD.WIDE R106, R7, 0x2, R106 ;  /* 0x00000002076a7825 */ /* 0x000fe200078e026a */
[----:B------:R1:W-:Y:S01]  /*0650*/  LDGSTS.E.BYPASS.128 [R0+0x8000], [R110.64], P2 ;  /* 0x080000006e007fae */ /* 0x0003e20009101c4a */
[----:B------:R-:W-:-:S02]  /*0660*/  ISETP.GE.AND P6, PT, R159, UR4, PT ;  /* 0x000000049f007c0c */ /* 0x000fc4000bfc6270 */
[----:B------:R-:W-:Y:S01]  /*0670*/  IMAD.WIDE R104, R7, 0x2, R104 ;  /* 0x0000000207687825 */ /* 0x000fe200078e0268 */
[----:B------:R1:W-:Y:S01]  /*0680*/  LDGSTS.E.BYPASS.128 [R0+0x8800], [R108.64], P5 ;  /* 0x088000006c007fae */ /* 0x0003e2000a901c4a */
[----:B------:R-:W-:Y:S02]  /*0690*/  ISETP.GE.AND P5, PT, R160, UR4, PT ;  /* 0x00000004a0007c0c */ /* 0x000fe4000bfa6270 */
[----:B------:R-:W-:Y:S01]  /*06a0*/  SEL R2, R2, RZ, P3 ;  /* 0x000000ff02027207 */ /* 0x000fe20001800000 */
[----:B------:R1:W-:Y:S01]  /*06b0*/  LDGSTS.E.BYPASS.128 [R0+0x9000], [R106.64], P4 ;  /* 0x090000006a007fae */ /* 0x0003e2000a101c4a */
[----:B------:R-:W-:Y:S01]  /*06c0*/  SEL R3, RZ, 0x10, P5 ;  /* 0x00000010ff037807 */ /* 0x000fe20002800000 */
[----:B------:R-:W-:Y:S01]  /*06d0*/  IMAD.WIDE R6, R12, 0x2, R106 ;  /* 0x000000020c067825 */ /* 0x000fe200078e026a */
[----:B------:R-:W-:Y:S01]  /*06e0*/  ISETP.NE.U32.AND P2, PT, R10, RZ, PT ;  /* 0x000000ff0a00720c */ /* 0x000fe20003f45070 */
[----:B------:R1:W-:Y:S01]  /*06f0*/  LDGSTS.E.BYPASS.128 [R0+0x9800], [R104.64], P1 ;  /* 0x0980000068007fae */ /* 0x0003e20008901c4a */
[----:B------:R-:W-:Y:S01]  /*0700*/  ISETP.GE.AND P5, PT, R158, UR4, PT ;  /* 0x000000049e007c0c */ /* 0x000fe2000bfa6270 */
[----:B------:R-:W-:Y:S01]  /*0710*/  IMAD.WIDE R8, R12, 0x2, R104 ;  /* 0x000000020c087825 */ /* 0x000fe200078e0268 */
[----:B------:R-:W-:Y:S01]  /*0720*/  SEL R4, RZ, 0x10, P6 ;  /* 0x00000010ff047807 */ /* 0x000fe20003000000 */
[----:B------:R-:W0:Y:S04]  /*0730*/  LDGDEPBAR ;  /* 0x00000000000079af */ /* 0x000e280000000000 */
[----:B------:R-:W-:Y:S01]  /*0740*/  BAR.SYNC.DEFER_BLOCKING 0x0 ;  /* 0x0000000000007b1d */ /* 0x000fe20000010000 */
[----:B------:R-:W-:-:S02]  /*0750*/  ISETP.NE.U32.AND P6, PT, R2, RZ, PT ;  /* 0x000000ff0200720c */ /* 0x000fc40003fc5070 */
[----:B------:R-:W-:Y:S02]  /*0760*/  SEL R2, RZ, 0x10, P5 ;  /* 0x00000010ff027807 */ /* 0x000fe40002800000 */
[----:B------:R-:W-:Y:S02]  /*0770*/  SEL R3, R3, RZ, P3 ;  /* 0x000000ff03037207 */ /* 0x000fe40001800000 */
[----:B------:R-:W-:Y:S02]  /*0780*/  SEL R4, R4, RZ, P3 ;  /* 0x000000ff04047207 */ /* 0x000fe40001800000 */
[----:B------:R-:W-:Y:S02]  /*0790*/  SEL R2, R2, RZ, P3 ;  /* 0x000000ff02027207 */ /* 0x000fe40001800000 */
[----:B------:R-:W-:Y:S02]  /*07a0*/  ISETP.NE.U32.AND P5, PT, R3, RZ, PT ;  /* 0x000000ff0300720c */ /* 0x000fe40003fa5070 */
[----:B------:R-:W-:Y:S01]  /*07b0*/  ISETP.NE.U32.AND P3, PT, R4, RZ, PT ;  /* 0x000000ff0400720c */ /* 0x000fe20003f65070 */
[----:B------:R-:W-:Y:S01]  /*07c0*/  IMAD.WIDE R4, R12, 0x2, R108 ;  /* 0x000000020c047825 */ /* 0x000fe200078e026c */
[----:B------:R-:W-:-:S02]  /*07d0*/  ISETP.NE.U32.AND P4, PT, R2, RZ, PT ;  /* 0x000000ff0200720c */ /* 0x000fc40003f85070 */
[----:B------:R-:W-:Y:S01]  /*07e0*/  LOP3.LUT R10, R164, 0x10, RZ, 0xc0, !PT ;  /* 0x00000010a40a7812 */ /* 0x000fe200078ec0ff */
[----:B------:R-:W-:Y:S01]  /*07f0*/  IMAD.WIDE R2, R12, 0x2, R110 ;  /* 0x000000020c027825 */ /* 0x000fe200078e026e */
[----:B------:R-:W-:Y:S01]  /*0800*/  @!PT LDS RZ, [RZ] ;  /* 0x00000000fffff984 */ /* 0x000fe20000000800 */
[----:B------:R-:W-:Y:S01]  /*0810*/  @!PT LDS RZ, [RZ] ;  /* 0x00000000fffff984 */ /* 0x000fe20000000800 */
[----:B------:R-:W-:Y:S01]  /*0820*/  @!PT LDS RZ, [RZ] ;  /* 0x00000000fffff984 */ /* 0x000fe20000000800 */
[----:B------:R1:W-:Y:S04]  /*0830*/  LDGSTS.E.BYPASS.128 [R0+0x4000], [R130.64+0x80], P2 ;  /* 0x0400008082007fae */ /* 0x0003e80009101c4a */
[----:B------:R1:W-:Y:S04]  /*0840*/  LDGSTS.E.BYPASS.128 [R0+0x4800], [R128.64+0x80], P2 ;  /* 0x0480008080007fae */ /* 0x0003e80009101c4a */
[----:B------:R1:W-:Y:S04]  /*0850*/  LDGSTS.E.BYPASS.128 [R0+0x5000], [R126.64+0x80], P2 ;  /* 0x050000807e007fae */ /* 0x0003e80009101c4a */
[----:B------:R1:W-:Y:S04]  /*0860*/  LDGSTS.E.BYPASS.128 [R0+0x5800], [R124.64+0x80], P2 ;  /* 0x058000807c007fae */ /* 0x0003e80009101c4a */
[----:B------:R1:W-:Y:S04]  /*0870*/  LDGSTS.E.BYPASS.128 [R0+0x6000], [R122.64+0x80], P2 ;  /* 0x060000807a007fae */ /* 0x0003e80009101c4a */
[----:B------:R1:W-:Y:S04]  /*0880*/  LDGSTS.E.BYPASS.128 [R0+0x6800], [R120.64+0x80], P2 ;  /* 0x0680008078007fae */ /* 0x0003e80009101c4a */
[----:B------:R1:W-:Y:S04]  /*0890*/  LDGSTS.E.BYPASS.128 [R0+0x7000], [R118.64+0x80], P2 ;  /* 0x0700008076007fae */ /* 0x0003e80009101c4a */
[----:B------:R1:W-:Y:S04]  /*08a0*/  LDGSTS.E.BYPASS.128 [R0+0x7800], [R116.64+0x80], P2 ;  /* 0x0780008074007fae */ /* 0x0003e80009101c4a */
[----:B------:R-:W0:Y:S04]  /*08b0*/  LDGDEPBAR ;  /* 0x00000000000079af */ /* 0x000e280000000000 */
[----:B------:R1:W-:Y:S04]  /*08c0*/  LDGSTS.E.BYPASS.128 [R0+0xa000], [R2.64], P6 ;  /* 0x0a00000002007fae */ /* 0x0003e8000b101c4a */
[----:B------:R1:W-:Y:S04]  /*08d0*/  LDGSTS.E.BYPASS.128 [R0+0xa800], [R4.64], P5 ;  /* 0x0a80000004007fae */ /* 0x0003e8000a901c4a */
[----:B------:R1:W-:Y:S04]  /*08e0*/  LDGSTS.E.BYPASS.128 [R0+0xb000], [R6.64], P3 ;  /* 0x0b00000006007fae */ /* 0x0003e80009901c4a */
[----:B------:R1:W-:Y:S04]  /*08f0*/  LDGSTS.E.BYPASS.128 [R0+0xb800], [R8.64], P4 ;  /* 0x0b80000008007fae */ /* 0x0003e8000a101c4a */
[----:B------:R-:W0:Y:S01]  /*0900*/  LDGDEPBAR ;  /* 0x00000000000079af */ /* 0x000e220000000000 */
[----:B------:R-:W-:Y:S05]  /*0910*/  @P0 BRA `(.L_x_0) ;  /* 0x0000023000000947 */ /* 0x000fea0003800000 */
[----:B------:R-:W-:Y:S01]  /*0920*/  SHF.R.U32.HI R154, RZ, 0x2, R154 ;  /* 0x00000002ff9a7819 */ /* 0x000fe2000001169a */
[----:B------:R-:W-:Y:S01]  /*0930*/  IMAD.SHL.U32 R155, R155, 0x10, RZ ;  /* 0x000000109b9b7824 */ /* 0x000fe200078e00ff */
[----:B------:R-:W-:Y:S01]  /*0940*/  CS2R R28, SRZ ;  /* 0x00000000001c7805 */ /* 0x000fe2000001ff00 */
        /* <DEDUP_REMOVED lines=31> */
[----:B------:R-:W-:Y:S05]  /*0b40*/  BRA `(.L_x_1) ;  /* 0x0000107000007947 */ /* 0x000fea0003800000 */
.L_x_0:
[C---:B-1----:R-:W-:Y:S01]  /*0b50*/  LOP3.LUT R2, R164.reuse, 0x3, RZ, 0xc0, !PT ;  /* 0x00000003a4027812 */ /* 0x042fe200078ec0ff */
[----:B------:R-:W-:Y:S01]  /*0b60*/  IMAD.SHL.U32 R5, R164, 0x40, RZ ;  /* 0x00000040a4057824 */ /* 0x000fe200078e00ff */
[----:B------:R-:W-:Y:S01]  /*0b70*/  SHF.R.S32.HI R4, RZ, 0x2, R164 ;  /* 0x00000002ff047819 */ /* 0x000fe200000114a4 */
[----:B------:R-:W-:Y:S01]  /*0b80*/  IMAD.SHL.U32 R155, R155, 0x10, RZ ;  /* 0x000000109b9b7824 */ /* 0x000fe200078e00ff */
[----:B------:R-:W-:Y:S01]  /*0b90*/  SHF.R.U32.HI R162, RZ, 0x6, R162 ;  /* 0x00000006ffa27819 */ /* 0x000fe200000116a2 */
[----:B------:R-:W-:Y:S01]  /*0ba0*/  IMAD R3, R2, 0x48, RZ ;  /* 0x0000004802037824 */ /* 0x000fe200078e02ff */
[----:B------:R-:W-:Y:S01]  /*0bb0*/  SGXT R2, R4, 0x1 ;  /* 0x000000010402781a */ /* 0x000fe20000000200 */
[----:B------:R-:W-:Y:S01]  /*0bc0*/  CS2R R28, SRZ ;  /* 0x00000000001c7805 */ /* 0x000fe2000001ff00 */
[----:B------:R-:W-:Y:S01]  /*0bd0*/  SHF.R.U32.HI R154, RZ, 0x2, R154 ;  /* 0x00000002ff9a7819 */ /* 0x000fe2000001169a */
[----:B------:R-:W-:Y:S01]  /*0be0*/  CS2R R30, SRZ ;  /* 0x00000000001e7805 */ /* 0x000fe2000001ff00 */
[----:B------:R-:W-:Y:S01]  /*0bf0*/  LOP3.LUT R2, R3, 0x120, R2, 0x78, !PT ;  /* 0x0000012003027812 */ /* 0x000fe200078e7802 */
[----:B------:R-:W-:Y:S01]  /*0c00*/  CS2R R40, SRZ ;  /* 0x0000000000287805 */ /* 0x000fe2000001ff00 */
[----:B------:R-:W-:Y:S01]  /*0c10*/  SHF.R.U32.HI R3, RZ, 0x1, R10 ;  /* 0x00000001ff037819 */ /* 0x000fe2000001160a */
[----:B------:R-:W-:Y:S01]  /*0c20*/  CS2R R42, SRZ ;  /* 0x00000000002a7805 */ /* 0x000fe2000001ff00 */
[C-C-:B------:R-:W-:Y:S01]  /*0c30*/  LOP3.LUT R4, R2.reuse, 0x200, R5.reuse, 0xf8, !PT ;  /* 0x0000020002047812 */ /* 0x140fe200078ef805 */
[----:B------:R-:W-:Y:S01]  /*0c40*/  CS2R R44, SRZ ;  /* 0x00000000002c7805 */ /* 0x000fe2000001ff00 */
[----:B------:R-:W-:Y:S01]  /*0c50*/  LOP3.LUT R7, R2, 0x600, R5, 0xf8, !PT ;  /* 0x0000060002077812 */ /* 0x000fe200078ef805 */
[----:B------:R-:W-:Y:S01]  /*0c60*/  IMAD.MOV.U32 R5, RZ, RZ, 0x80 ;  /* 0x00000080ff057424 */ /* 0x000fe200078e00ff */
[----:B------:R-:W-:Y:S01]  /*0c70*/  LOP3.LUT R2, R155, R4, R3, 0xf6, !PT ;  /* 0x000000049b027212 */ /* 0x000fe200078ef603 */
[----:B------:R-:W-:Y:S01]  /*0c80*/  IMAD.SHL.U32 R3, R13, 0x80, RZ ;  /* 0x000000800d037824 */ /* 0x000fe200078e00ff */
[----:B------:R-:W-:Y:S01]  /*0c90*/  IADD3 R156, R162, -0x2, RZ ;  /* 0xfffffffea29c7810 */ /* 0x000fe20007ffe0ff */
[----:B------:R-:W-:Y:S01]  /*0ca0*/  IMAD.MOV.U32 R4, RZ, RZ, 0x1 ;  /* 0x00000001ff047424 */ /* 0x000fe200078e00ff */
[----:B------:R-:W-:Y:S01]  /*0cb0*/  LOP3.LUT R7, R7, R154, RZ, 0x3c, !PT ;  /* 0x0000009a07077212 */ /* 0x000fe200078e3cff */
        /* <DEDUP_REMOVED lines=27> */
[----:B------:R-:W-:Y:S01]  /*0e70*/  SHF.R.S32.HI R163, RZ, 0x1f, R156 ;  /* 0x0000001fffa37819 */ /* 0x000fe2000001149c */
[----:B------:R-:W-:Y:S01]  /*0e80*/  UIADD3 UR6, UR6, -0x80, URZ ;  /* 0xffffff8006067890 */ /* 0x000fe2000fffe03f */
[C---:B------:R-:W-:Y:S01]  /*0e90*/  LOP3.LUT R152, R2.reuse, 0x10, RZ, 0x3c, !PT ;  /* 0x0000001002987812 */ /* 0x040fe200078e3cff */
[----:B------:R-:W-:Y:S01]  /*0ea0*/  UMOV UR7, 0xffffffff ;  /* 0xffffffff00077882 */ /* 0x000fe20000000000 */
[C---:B------:R-:W-:Y:S01]  /*0eb0*/  LOP3.LUT R151, R2.reuse, 0x20, RZ, 0x3c, !PT ;  /* 0x0000002002977812 */ /* 0x040fe200078e3cff */
[----:B------:R-:W-:Y:S01]  /*0ec0*/  UMOV UR4, URZ ;  /* 0x0000003f00047c82 */ /* 0x000fe20008000000 */
[C---:B------:R-:W-:Y:S01]  /*0ed0*/  LOP3.LUT R150, R2.reuse, 0x30, RZ, 0x3c, !PT ;  /* 0x0000003002967812 */ /* 0x040fe200078e3cff */
[----:B------:R-:W-:Y:S01]  /*0ee0*/  UMOV UR5, URZ ;  /* 0x0000003f00057c82 */ /* 0x000fe20008000000 */
[----:B------:R-:W-:-:S02]  /*0ef0*/  LOP3.LUT R149, R2, 0x800, RZ, 0xfc, !PT ;  /* 0x0000080002957812 */ /* 0x000fc400078efcff */
[C---:B------:R-:W-:Y:S02]  /*0f00*/  LOP3.LUT R148, R2.reuse, 0x810, RZ, 0x3c, !PT ;  /* 0x0000081002947812 */ /* 0x040fe400078e3cff */
[C---:B------:R-:W-:Y:S02]  /*0f10*/  LOP3.LUT R147, R2.reuse, 0x820, RZ, 0x3c, !PT ;  /* 0x0000082002937812 */ /* 0x040fe400078e3cff */
[C---:B------:R-:W-:Y:S02]  /*0f20*/  LOP3.LUT R146, R2.reuse, 0x830, RZ, 0x3c, !PT ;  /* 0x0000083002927812 */ /* 0x040fe400078e3cff */
[C---:B------:R-:W-:Y:S02]  /*0f30*/  LOP3.LUT R145, R2.reuse, 0x1000, RZ, 0xfc, !PT ;  /* 0x0000100002917812 */ /* 0x040fe400078efcff */
[C---:B------:R-:W-:Y:S02]  /*0f40*/  LOP3.LUT R144, R2.reuse, 0x1010, RZ, 0x3c, !PT ;  /* 0x0000101002907812 */ /* 0x040fe400078e3cff */
[----:B------:R-:W-:-:S02]  /*0f50*/  LOP3.LUT R143, R2, 0x1020, RZ, 0x3c, !PT ;  /* 0x00001020028f7812 */ /* 0x000fc400078e3cff */
[C---:B------:R-:W-:Y:S02]  /*0f60*/  LOP3.LUT R142, R2.reuse, 0x1030, RZ, 0x3c, !PT ;  /* 0x00001030028e7812 */ /* 0x040fe400078e3cff */
[C---:B------:R-:W-:Y:S02]  /*0f70*/  LOP3.LUT R141, R2.reuse, 0x1800, RZ, 0xfc, !PT ;  /* 0x00001800028d7812 */ /* 0x040fe400078efcff */
[C---:B------:R-:W-:Y:S02]  /*0f80*/  LOP3.LUT R140, R2.reuse, 0x1810, RZ, 0x3c, !PT ;  /* 0x00001810028c7812 */ /* 0x040fe400078e3cff */
[C---:B------:R-:W-:Y:S02]  /*0f90*/  LOP3.LUT R139, R2.reuse, 0x1820, RZ, 0x3c, !PT ;  /* 0x00001820028b7812 */ /* 0x040fe400078e3cff */
[----:B------:R-:W-:Y:S02]  /*0fa0*/  LOP3.LUT R138, R2, 0x1830, RZ, 0x3c, !PT ;  /* 0x00001830028a7812 */ /* 0x000fe400078e3cff */
[----:B------:R-:W-:-:S02]  /*0fb0*/  LOP3.LUT R137, R7, 0x10, RZ, 0x3c, !PT ;  /* 0x0000001007897812 */ /* 0x000fc400078e3cff */
[C---:B------:R-:W-:Y:S02]  /*0fc0*/  LOP3.LUT R136, R7.reuse, 0x810, RZ, 0x3c, !PT ;  /* 0x0000081007887812 */ /* 0x040fe400078e3cff */
[C---:B------:R-:W-:Y:S02]  /*0fd0*/  LOP3.LUT R135, R7.reuse, 0x20, RZ, 0x3c, !PT ;  /* 0x0000002007877812 */ /* 0x040fe400078e3cff */
[C---:B------:R-:W-:Y:S02]  /*0fe0*/  LOP3.LUT R134, R7.reuse, 0x820, RZ, 0x3c, !PT ;  /* 0x0000082007867812 */ /* 0x040fe400078e3cff */
[C---:B------:R-:W-:Y:S02]  /*0ff0*/  LOP3.LUT R133, R7.reuse, 0x30, RZ, 0x3c, !PT ;  /* 0x0000003007857812 */ /* 0x040fe400078e3cff */
[----:B------:R-:W-:Y:S02]  /*1000*/  LOP3.LUT R132, R7, 0x830, RZ, 0x3c, !PT ;  /* 0x0000083007847812 */ /* 0x000fe400078e3cff */
.L_x_2:
[----:B------:R-:W-:-:S04]  /*1010*/  DEPBAR.LE SB0, 0x2 ;  /* 0x000080800000791a */ /* 0x000fc80000000000 */
[----:B------:R-:W-:Y:S01]  /*1020*/  UIADD3 UR7, UR7, 0x1, URZ ;  /* 0x0000000107077890 */ /* 0x000fe2000fffe03f */
[----:B------:R-:W-:Y:S01]  /*1030*/  ISETP.LE.U32.AND P0, PT, R156, UR4, PT ;  /* 0x000000049c007c0c */ /* 0x000fe2000bf03070 */
[----:B------:R-:W-:Y:S01]  /*1040*/  BAR.SYNC.DEFER_BLOCKING 0x0 ;  /* 0x0000000000007b1d */ /* 0x000fe20000010000 */
[----:B------:R-:W-:Y:S01]  /*1050*/  ISETP.GE.AND P2, PT, R153, UR6, PT ;  /* 0x0000000699007c0c */ /* 0x000fe2000bf46270 */
[----:B------:R-:W-:Y:S01]  /*1060*/  UISETP.GT.AND UP0, UPT, UR7, 0x1, UPT ;  /* 0x000000010700788c */ /* 0x000fe2000bf04270 */
[----:B------:R-:W-:Y:S02]  /*1070*/  ISETP.GE.AND P1, PT, R161, UR6, PT ;  /* 0x00000006a1007c0c */ /* 0x000fe4000bf26270 */
[----:B------:R-:W-:Y:S01]  /*1080*/  ISETP.GE.AND P4, PT, R159, UR6, PT ;  /* 0x000000069f007c0c */ /* 0x000fe2000bf86270 */
[----:B------:R-:W-:Y:S01]  /*1090*/  USEL UR7, UR7, URZ, !UP0 ;  /* 0x0000003f07077287 */ /* 0x000fe2000c000000 */
[----:B------:R-:W-:Y:S01]  /*10a0*/  IADD3 R4, R4, 0x1, RZ ;  /* 0x0000000104047810 */ /* 0x000fe20007ffe0ff */
[----:B------:R-:W-:Y:S01]  /*10b0*/  UIADD3 UR4, UP0, UR4, 0x1, URZ ;  /* 0x0000000104047890 */ /* 0x000fe2000ff1e03f */
[----:B------:R-:W-:Y:S01]  /*10c0*/  ISETP.GE.AND P3, PT, R160, UR6, PT ;  /* 0x00000006a0007c0c */ /* 0x000fe2000bf66270 */
[----:B------:R-:W-:Y:S01]  /*10d0*/  ULEA UR9, UR7, 0x8000, 0xd ;  /* 0x0000800007097891 */ /* 0x000fe2000f8e683f */
[----:B------:R-:W-:Y:S01]  /*10e0*/  ISETP.GE.AND P5, PT, R158, UR6, PT ;  /* 0x000000069e007c0c */ /* 0x000fe2000bfa6270 */
[----:B------:R-:W-:-:S02]  /*10f0*/  USHF.L.U32 UR8, UR7, 0xe, URZ ;  /* 0x0000000e07087899 */ /* 0x000fc4000800063f */
[----:B------:R-:W-:Y:S02]  /*1100*/  UIADD3 UR6, UR6, -0x40, URZ ;  /* 0xffffffc006067890 */ /* 0x000fe4000fffe03f */
[----:B------:R-:W-:Y:S02]  /*1110*/  LEA R8, R137, UR9, 0x1 ;  /* 0x0000000989087c11 */ /* 0x000fe4000f8e08ff */
[----:B------:R-:W-:Y:S02]  /*1120*/  LEA R16, R135, UR9, 0x1 ;  /* 0x0000000987107c11 */ /* 0x000fe4000f8e08ff */
[----:B------:R-:W-:Y:S02]  /*1130*/  LEA R12, R133, UR9, 0x1 ;  /* 0x00000009850c7c11 */ /* 0x000fe4000f8e08ff */
[----:B------:R-:W-:Y:S02]  /*1140*/  LEA R88, R2, UR8, 0x1 ;  /* 0x0000000802587c11 */ /* 0x000fe4000f8e08ff */
[----:B------:R-:W-:Y:S01]  /*1150*/  LEA R6, R7, UR9, 0x1 ;  /* 0x0000000907067c11 */ /* 0x000fe2000f8e08ff */
[----:B------:R-:W-:Y:S01]  /*1160*/  LDSM.16.MT88.4 R8, [R8] ;  /* 0x000000000808783b */ /* 0x000fe20000004200 */
[----:B------:R-:W-:-:S02]  /*1170*/  LEA R92, R149, UR8, 0x1 ;  /* 0x00000008955c7c11 */ /* 0x000fc4000f8e08ff */
[----:B------:R-:W-:Y:S01]  /*1180*/  LEA R96, R145, UR8, 0x1 ;  /* 0x0000000891607c11 */ /* 0x000fe2000f8e08ff */
[----:B------:R-:W1:Y:S01]  /*1190*/  LDSM.16.M88.4 R36, [R88] ;  /* 0x000000005824783b */ /* 0x000e620000000200 */
[----:B------:R-:W-:-:S03]  /*11a0*/  LEA R112, R151, UR8, 0x1 ;  /* 0x0000000897707c11 */ /* 0x000fc6000f8e08ff */
[----:B------:R-:W2:Y:S04]  /*11b0*/  LDSM.16.MT88.4 R16, [R16] ;  /* 0x000000001010783b */ /* 0x000ea80000004200 */
[----:B------:R-:W3:Y:S04]  /*11c0*/  LDSM.16.MT88.4 R12, [R12] ;  /* 0x000000000c0c783b */ /* 0x000ee80000004200 */
[----:B------:R-:W4:Y:S04]  /*11d0*/  LDSM.16.MT88.4 R84, [R6] ;  /* 0x000000000654783b */ /* 0x000f280000004200 */
[----:B------:R5:W3:Y:S04]  /*11e0*/  LDSM.16.M88.4 R88, [R96] ;  /* 0x000000006058783b */ /* 0x000ae80000000200 */
[----:B------:R-:W4:Y:S01]  /*11f0*/  LDSM.16.M88.4 R92, [R92] ;  /* 0x000000005c5c783b */ /* 0x000f220000000200 */
[----:B-----5:R-:W-:-:S03]  /*1200*/  LEA R96, R148, UR8, 0x1 ;  /* 0x0000000894607c11 */ /* 0x020fc6000f8e08ff */
[----:B------:R-:W-:Y:S04]  /*1210*/  LDSM.16.M88.4 R112, [R112] ;  /* 0x000000007070783b */ /* 0x000fe80000000200 */
[----:B------:R-:W-:Y:S01]  /*1220*/  LDSM.16.M88.4 R96, [R96] ;  /* 0x000000006060783b */ /* 0x000fe20000000200 */
[C---:B-1----:R-:W-:Y:S08]  /*1230*/  HMMA.16816.F32 R40, R36.reuse, R8, R40 ;  /* 0x000000082428723c */ /* 0x042ff00000001828 */
[C---:B--2---:R-:W-:Y:S08]  /*1240*/  HMMA.16816.F32 R44, R36.reuse, R16, R44 ;  /* 0x00000010242c723c */ /* 0x044ff0000000182c */
[C---:B---3--:R-:W-:Y:S08]  /*1250*/  HMMA.16816.F32 R48, R36.reuse, R12, R48 ;  /* 0x0000000c2430723c */ /* 0x048ff00000001830 */
[-C--:B----4-:R-:W-:Y:S07]  /*1260*/  HMMA.16816.F32 R36, R36, R84.reuse, R28 ;  /* 0x000000542424723c */ /* 0x090fee000000181c */
[----:B------:R-:W-:Y:S01]  /*1270*/  LEA R28, R141, UR8, 0x1 ;  /* 0x000000088d1c7c11 */ /* 0x000fe2000f8e08ff */
[C---:B------:R-:W-:Y:S05]  /*1280*/  HMMA.16816.F32 R68, R88.reuse, R84, R68 ;  /* 0x000000545844723c */ /* 0x040fea0000001844 */
[----:B------:R-:W1:Y:S03]  /*1290*/  LDSM.16.M88.4 R28, [R28] ;  /* 0x000000001c1c783b */ /* 0x000e660000000200 */
[C---:B------:R-:W-:Y:S08]  /*12a0*/  HMMA.16816.F32 R72, R88.reuse, R8, R72 ;  /* 0x000000085848723c */ /* 0x040ff00000001848 */
[C---:B------:R-:W-:Y:S08]  /*12b0*/  HMMA.16816.F32 R76, R88.reuse, R16, R76 ;  /* 0x00000010584c723c */ /* 0x040ff0000000184c */
[----:B------:R-:W-:Y:S08]  /*12c0*/  HMMA.16816.F32 R80, R88, R12, R80 ;  /* 0x0000000c5850723c */ /* 0x000ff00000001850 */
[C---:B------:R-:W-:Y:S08]  /*12d0*/  HMMA.16816.F32 R52, R92.reuse, R84, R52 ;  /* 0x000000545c34723c */ /* 0x040ff00000001834 */
[C---:B------:R-:W-:Y:S08]  /*12e0*/  HMMA.16816.F32 R56, R92.reuse, R8, R56 ;  /* 0x000000085c38723c */ /* 0x040ff00000001838 */
[C---:B------:R-:W-:Y:S08]  /*12f0*/  HMMA.16816.F32 R60, R92.reuse, R16, R60 ;  /* 0x000000105c3c723c */ /* 0x040ff0000000183c */
[----:B------:R-:W-:Y:S07]  /*1300*/  HMMA.16816.F32 R64, R92, R12, R64 ;  /* 0x0000000c5c40723c */ /* 0x000fee0000001840 */
[----:B------:R-:W-:Y:S01]  /*1310*/  LEA R92, R144, UR8, 0x1 ;  /* 0x00000008905c7c11 */ /* 0x000fe2000f8e08ff */
[C---:B-1----:R-:W-:Y:S05]  /*1320*/  HMMA.16816.F32 R88, R28.reuse, R84, R100 ;  /* 0x000000541c58723c */ /* 0x042fea0000001864 */
[----:B------:R-:W1:Y:S02]  /*1330*/  LDSM.16.M88.4 R92, [R92] ;  /* 0x000000005c5c783b */ /* 0x000e640000000200 */
[----:B------:R-:W-:Y:S01]  /*1340*/  LEA R100, R152, UR8, 0x1 ;  /* 0x0000000898647c11 */ /* 0x000fe2000f8e08ff */
[C---:B------:R-:W-:Y:S05]  /*1350*/  HMMA.16816.F32 R20, R28.reuse, R8, R20 ;  /* 0x000000081c14723c */ /* 0x040fea0000001814 */
[----:B------:R-:W2:Y:S03]  /*1360*/  LDSM.16.M88.4 R100, [R100] ;  /* 0x000000006464783b */ /* 0x000ea60000000200 */
[C---:B------:R-:W-:Y:S07]  /*1370*/  HMMA.16816.F32 R24, R28.reuse, R16, R24 ;  /* 0x000000101c18723c */ /* 0x040fee0000001818 */
[----:B------:R-:W-:Y:S01]  /*1380*/  LEA R16, R143, UR8, 0x1 ;  /* 0x000000088f107c11 */ /* 0x000fe2000f8e08ff */
[----:B------:R-:W-:Y:S07]  /*1390*/  HMMA.16816.F32 R28, R28, R12, R32 ;  /* 0x0000000c1c1c723c */ /* 0x000fee0000001820 */
[----:B------:R-:W-:Y:S01]  /*13a0*/  LEA R32, R140, UR8, 0x1 ;  /* 0x000000088c207c11 */ /* 0x000fe2000f8e08ff */
[----:B------:R-:W-:Y:S01]  /*13b0*/  HMMA.16816.F32 R52, R96, R86, R52 ;  /* 0x000000566034723c */ /* 0x000fe20000001834 */
[----:B------:R-:W-:-:S04]  /*13c0*/  LEA R12, R139, UR8, 0x1 ;  /* 0x000000088b0c7c11 */ /* 0x000fc8000f8e08ff */
[----:B------:R-:W3:Y:S03]  /*13d0*/  LDSM.16.M88.4 R32, [R32] ;  /* 0x000000002020783b */ /* 0x000ee60000000200 */
[----:B------:R-:W-:Y:S08]  /*13e0*/  HMMA.16816.F32 R56, R96, R10, R56 ;  /* 0x0000000a6038723c */ /* 0x000ff00000001838 */
[-C--:B-1----:R-:W-:Y:S08]  /*13f0*/  HMMA.16816.F32 R68, R92, R86.reuse, R68 ;  /* 0x000000565c44723c */ /* 0x082ff00000001844 */
[----:B--2---:R-:W-:Y:S08]  /*1400*/  HMMA.16816.F32 R36, R100, R86, R36 ;  /* 0x000000566424723c */ /* 0x004ff00000001824 */
[C---:B------:R-:W-:Y:S08]  /*1410*/  HMMA.16816.F32 R60, R96.reuse, R18, R60 ;  /* 0x00000012603c723c */ /* 0x040ff0000000183c */
[----:B------:R-:W-:Y:S07]  /*1420*/  HMMA.16816.F32 R64, R96, R14, R64 ;  /* 0x0000000e6040723c */ /* 0x000fee0000001840 */
[----:B------:R-:W-:Y:S01]  /*1430*/  LEA R96, R136, UR9, 0x1 ;  /* 0x0000000988607c11 */ /* 0x000fe2000f8e08ff */
[C---:B------:R-:W-:Y:S05]  /*1440*/  HMMA.16816.F32 R72, R92.reuse, R10, R72 ;  /* 0x0000000a5c48723c */ /* 0x040fea0000001848 */
[----:B------:R-:W1:Y:S03]  /*1450*/  LDSM.16.MT88.4 R96, [R96] ;  /* 0x000000006060783b */ /* 0x000e660000004200 */
[C---:B------:R-:W-:Y:S08]  /*1460*/  HMMA.16816.F32 R76, R92.reuse, R18, R76 ;  /* 0x000000125c4c723c */ /* 0x040ff0000000184c */
[----:B------:R-:W-:Y:S07]  /*1470*/  HMMA.16816.F32 R80, R92, R14, R80 ;  /* 0x0000000e5c50723c */ /* 0x000fee0000001850 */
[----:B------:R-:W-:Y:S01]  /*1480*/  LEA R92, R134, UR9, 0x1 ;  /* 0x00000009865c7c11 */ /* 0x000fe2000f8e08ff */
[----:B---3--:R-:W-:Y:S05]  /*1490*/  HMMA.16816.F32 R84, R32, R86, R88 ;  /* 0x000000562054723c */ /* 0x008fea0000001858 */
[----:B------:R-:W2:Y:S02]  /*14a0*/  LDSM.16.MT88.4 R92, [R92] ;  /* 0x000000005c5c783b */ /* 0x000ea40000004200 */
[----:B------:R-:W-:Y:S01]  /*14b0*/  LEA R88, R132, UR9, 0x1 ;  /* 0x0000000984587c11 */ /* 0x000fe2000f8e08ff */
[C---:B------:R-:W-:Y:S05]  /*14c0*/  HMMA.16816.F32 R40, R100.reuse, R10, R40 ;  /* 0x0000000a6428723c */ /* 0x040fea0000001828 */
[----:B------:R-:W-:Y:S03]  /*14d0*/  LDSM.16.MT88.4 R88, [R88] ;  /* 0x000000005858783b */ /* 0x000fe60000004200 */
[C---:B------:R-:W-:Y:S08]  /*14e0*/  HMMA.16816.F32 R44, R100.reuse, R18, R44 ;  /* 0x00000012642c723c */ /* 0x040ff0000000182c */
[----:B------:R-:W-:Y:S01]  /*14f0*/  HMMA.16816.F32 R48, R100, R14, R48 ;  /* 0x0000000e6430723c */ /* 0x000fe20000001830 */
[----:B------:R3:W4:Y:S07]  /*1500*/  LDSM.16.MT88.4 R100, [R6+0x1000] ;  /* 0x001000000664783b */ /* 0x00072e0000004200 */
[----:B------:R-:W-:Y:S01]  /*1510*/  HMMA.16816.F32 R24, R32, R18, R24 ;  /* 0x000000122018723c */ /* 0x000fe20000001818 */
[----:B------:R-:W5:Y:S01]  /*1520*/  LDSM.16.M88.4 R16, [R16] ;  /* 0x000000001010783b */ /* 0x000f620000000200 */
[----:B---3--:R-:W-:Y:S01]  /*1530*/  IMAD.U32 R6, RZ, RZ, UR5 ;  /* 0x00000005ff067e24 */ /* 0x008fe2000f8e00ff */
[----:B------:R-:W-:-:S04]  /*1540*/  UIADD3.X UR5, URZ, UR5, URZ, UP0, !UPT ;  /* 0x000000053f057290 */ /* 0x000fc800087fe43f */
[----:B------:R-:W-:Y:S01]  /*1550*/  ISETP.GE.AND.EX P0, PT, R6, R163, PT, P0 ;  /* 0x000000a30600720c */ /* 0x000fe20003f06300 */
[----:B------:R-:W-:Y:S01]  /*1560*/  HMMA.16816.F32 R20, R32, R10, R20 ;  /* 0x0000000a2014723c */ /* 0x000fe20000001814 */
[----:B------:R-:W-:-:S04]  /*1570*/  SEL R6, RZ, 0x10, P1 ;  /* 0x00000010ff067807 */ /* 0x000fc80000800000 */
[----:B------:R-:W-:-:S03]  /*1580*/  SEL R6, R6, RZ, !P0 ;  /* 0x000000ff06067207 */ /* 0x000fc60004000000 */
[----:B------:R-:W-:Y:S01]  /*1590*/  HMMA.16816.F32 R8, R32, R14, R28 ;  /* 0x0000000e2008723c */ /* 0x000fe2000000181c */
[----:B------:R-:W3:Y:S01]  /*15a0*/  LDSM.16.M88.4 R12, [R12] ;  /* 0x000000000c0c783b */ /* 0x000ee20000000200 */
[----:B------:R-:W-:Y:S02]  /*15b0*/  ISETP.NE.U32.AND P1, PT, R6, RZ, PT ;  /* 0x000000ff0600720c */ /* 0x000fe40003f25070 */
[----:B------:R-:W-:-:S03]  /*15c0*/  SEL R6, RZ, 0x10, P3 ;  /* 0x00000010ff067807 */ /* 0x000fc60001800000 */
[----:B------:R-:W-:Y:S01]  /*15d0*/  LEA R28, R147, UR8, 0x1 ;  /* 0x00000008931c7c11 */ /* 0x000fe2000f8e08ff */
[C---:B-1----:R-:W-:Y:S01]  /*15e0*/  HMMA.16816.F32 R40, R112.reuse, R96, R40 ;  /* 0x000000607028723c */ /* 0x042fe20000001828 */
[----:B------:R-:W-:Y:S02]  /*15f0*/  LEA R32, R146, UR8, 0x1 ;  /* 0x0000000892207c11 */ /* 0x000fe4000f8e08ff */
[----:B------:R-:W-:Y:S02]  /*1600*/  SEL R6, R6, RZ, !P0 ;  /* 0x000000ff06067207 */ /* 0x000fe40004000000 */
[----:B------:R-:W1:Y:S02]  /*1610*/  LDSM.16.M88.4 R28, [R28] ;  /* 0x000000001c1c783b */ /* 0x000e640000000200 */
[----:B------:R-:W-:Y:S01]  /*1620*/  ISETP.NE.U32.AND P3, PT, R6, RZ, PT ;  /* 0x000000ff0600720c */ /* 0x000fe20003f65070 */
[----:B--2---:R-:W-:Y:S01]  /*1630*/  HMMA.16816.F32 R44, R112, R92, R44 ;  /* 0x0000005c702c723c */ /* 0x004fe2000000182c */
[----:B------:R-:W-:Y:S01]  /*1640*/  LDSM.16.M88.4 R32, [R32] ;  /* 0x000000002020783b */ /* 0x000fe20000000200 */
[----:B------:R-:W-:-:S04]  /*1650*/  SEL R6, RZ, 0x10, P5 ;  /* 0x00000010ff067807 */ /* 0x000fc80002800000 */
[----:B------:R-:W-:Y:S02]  /*1660*/  SEL R6, R6, RZ, !P0 ;  /* 0x000000ff06067207 */ /* 0x000fe40004000000 */
[-C--:B----4-:R-:W-:Y:S08]  /*1670*/  HMMA.16816.F32 R36, R112, R100.reuse, R36 ;  /* 0x000000647024723c */ /* 0x090ff00000001824 */
[C---:B-----5:R-:W-:Y:S08]  /*1680*/  HMMA.16816.F32 R68, R16.reuse, R100, R68 ;  /* 0x000000641044723c */ /* 0x060ff00000001844 */
[C---:B------:R-:W-:Y:S08]  /*1690*/  HMMA.16816.F32 R72, R16.reuse, R96, R72 ;  /* 0x000000601048723c */ /* 0x040ff00000001848 */
[C---:B------:R-:W-:Y:S08]  /*16a0*/  HMMA.16816.F32 R76, R16.reuse, R92, R76 ;  /* 0x0000005c104c723c */ /* 0x040ff0000000184c */
[-C--:B------:R-:W-:Y:S07]  /*16b0*/  HMMA.16816.F32 R80, R16, R88.reuse, R80 ;  /* 0x000000581050723c */ /* 0x080fee0000001850 */
[----:B------:R-:W-:Y:S01]  /*16c0*/  LEA R16, R142, UR8, 0x1 ;  /* 0x000000088e107c11 */ /* 0x000fe2000f8e08ff */
[----:B------:R-:W-:Y:S05]  /*16d0*/  HMMA.16816.F32 R48, R112, R88, R48 ;  /* 0x000000587030723c */ /* 0x000fea0000001830 */
[----:B------:R-:W2:Y:S02]  /*16e0*/  LDSM.16.M88.4 R16, [R16] ;  /* 0x000000001010783b */ /* 0x000ea40000000200 */
[----:B------:R-:W-:Y:S01]  /*16f0*/  LEA R112, R150, UR8, 0x1 ;  /* 0x0000000896707c11 */ /* 0x000fe2000f8e08ff */
[C---:B---3--:R-:W-:Y:S05]  /*1700*/  HMMA.16816.F32 R84, R12.reuse, R100, R84 ;  /* 0x000000640c54723c */ /* 0x048fea0000001854 */
[----:B------:R-:W3:Y:S03]  /*1710*/  LDSM.16.M88.4 R112, [R112] ;  /* 0x000000007070783b */ /* 0x000ee60000000200 */
[C---:B------:R-:W-:Y:S08]  /*1720*/  HMMA.16816.F32 R20, R12.reuse, R96, R20 ;  /* 0x000000600c14723c */ /* 0x040ff00000001814 */
[C---:B------:R-:W-:Y:S08]  /*1730*/  HMMA.16816.F32 R24, R12.reuse, R92, R24 ;  /* 0x0000005c0c18723c */ /* 0x040ff00000001818 */
[----:B------:R-:W-:Y:S07]  /*1740*/  HMMA.16816.F32 R8, R12, R88, R8 ;  /* 0x000000580c08723c */ /* 0x000fee0000001808 */
[----:B------:R-:W-:Y:S01]  /*1750*/  LEA R12, R138, UR8, 0x1 ;  /* 0x000000088a0c7c11 */ /* 0x000fe2000f8e08ff */
[C---:B-1----:R-:W-:Y:S05]  /*1760*/  HMMA.16816.F32 R52, R28.reuse, R100, R52 ;  /* 0x000000641c34723c */ /* 0x042fea0000001834 */
[----:B------:R-:W1:Y:S03]  /*1770*/  LDSM.16.M88.4 R12, [R12] ;  /* 0x000000000c0c783b */ /* 0x000e660000000200 */
[C---:B------:R-:W-:Y:S07]  /*1780*/  HMMA.16816.F32 R56, R28.reuse, R96, R56 ;  /* 0x000000601c38723c */ /* 0x040fee0000001838 */
[----:B------:R-:W-:Y:S01]  /*1790*/  IMAD.MOV.U32 R97, RZ, RZ, c[0x0][0x188] ;  /* 0x00006200ff617624 */ /* 0x000fe200078e00ff */
[----:B------:R-:W-:Y:S03]  /*17a0*/  HMMA.16816.F32 R60, R28, R92, R60 ;  /* 0x0000005c1c3c723c */ /* 0x000fe6000000183c */
[----:B------:R-:W-:-:S05]  /*17b0*/  IMAD.SHL.U32 R97, R97, 0x40, RZ ;  /* 0x0000004061617824 */ /* 0x000fca00078e00ff */
[----:B------:R-:W-:Y:S08]  /*17c0*/  HMMA.16816.F32 R64, R28, R88, R64 ;  /* 0x000000581c40723c */ /* 0x000ff00000001840 */
[C---:B--2---:R-:W-:Y:S08]  /*17d0*/  HMMA.16816.F32 R68, R16.reuse, R102, R68 ;  /* 0x000000661044723c */ /* 0x044ff00000001844 */
[C---:B------:R-:W-:Y:S08]  /*17e0*/  HMMA.16816.F32 R72, R16.reuse, R98, R72 ;  /* 0x000000621048723c */ /* 0x040ff00000001848 */
[C---:B------:R-:W-:Y:S08]  /*17f0*/  HMMA.16816.F32 R76, R16.reuse, R94, R76 ;  /* 0x0000005e104c723c */ /* 0x040ff0000000184c */
[----:B------:R-:W-:Y:S07]  /*1800*/  HMMA.16816.F32 R80, R16, R90, R80 ;  /* 0x0000005a1050723c */ /* 0x000fee0000001850 */
[----:B------:R-:W-:Y:S01]  /*1810*/  SEL R16, RZ, 0x10, P2 ;  /* 0x00000010ff107807 */ /* 0x000fe20001000000 */
[----:B---3--:R-:W-:Y:S01]  /*1820*/  HMMA.16816.F32 R28, R112, R102, R36 ;  /* 0x00000066701c723c */ /* 0x008fe20000001824 */
[----:B------:R-:W-:-:S02]  /*1830*/  IMAD.WIDE R18, R5, 0x2, R130 ;  /* 0x0000000205127825 */ /* 0x000fc400078e0282 */
[----:B------:R-:W-:-:S04]  /*1840*/  SEL R16, R16, RZ, !P0 ;  /* 0x000000ff10107207 */ /* 0x000fc80004000000 */
[----:B------:R-:W-:Y:S01]  /*1850*/  ISETP.NE.U32.AND P2, PT, R16, RZ, PT ;  /* 0x000000ff1000720c */ /* 0x000fe20003f45070 */
[C---:B------:R-:W-:Y:S01]  /*1860*/  HMMA.16816.F32 R52, R32.reuse, R102, R52 ;  /* 0x000000662034723c */ /* 0x040fe20000001834 */
[----:B------:R-:W-:Y:S02]  /*1870*/  SEL R16, RZ, 0x10, P4 ;  /* 0x00000010ff107807 */ /* 0x000fe40002000000 */
[----:B------:R-:W-:Y:S02]  /*1880*/  ISETP.GT.AND P4, PT, R4, 0x1, PT ;  /* 0x000000010400780c */ /* 0x000fe40003f84270 */
[----:B------:R-:W-:Y:S02]  /*1890*/  SEL R16, R16, RZ, !P0 ;  /* 0x000000ff10107207 */ /* 0x000fe40004000000 */
[----:B------:R-:W-:Y:S01]  /*18a0*/  SEL R4, R4, RZ, !P4 ;  /* 0x000000ff04047207 */ /* 0x000fe20006000000 */
[----:B------:R-:W-:Y:S01]  /*18b0*/  HMMA.16816.F32 R56, R32, R98, R56 ;  /* 0x000000622038723c */ /* 0x000fe20000001838 */
[----:B------:R-:W-:Y:S01]  /*18c0*/  ISETP.NE.U32.AND P5, PT, R16, RZ, PT ;  /* 0x000000ff1000720c */ /* 0x000fe20003fa5070 */
[----:B------:R-:W-:Y:S01]  /*18d0*/  IMAD.WIDE R16, R5, 0x2, R126 ;  /* 0x0000000205107825 */ /* 0x000fe200078e027e */
[----:B------:R-:W-:-:S02]  /*18e0*/  ISETP.NE.U32.AND P0, PT, R6, RZ, PT ;  /* 0x000000ff0600720c */ /* 0x000fc40003f05070 */
[C---:B------:R-:W-:Y:S01]  /*18f0*/  LEA R39, R4.reuse, 0x8000, 0xd ;  /* 0x0000800004277811 */ /* 0x040fe200078e68ff */
[----:B------:R-:W-:Y:S01]  /*1900*/  IMAD R37, R4, 0x4000, R0 ;  /* 0x0000400004257824 */ /* 0x000fe200078e0200 */
[----:B------:R-:W-:Y:S01]  /*1910*/  BAR.SYNC.DEFER_BLOCKING 0x0 ;  /* 0x0000000000007b1d */ /* 0x000fe20000010000 */
[----:B------:R-:W-:Y:S02]  /*1920*/  HMMA.16816.F32 R60, R32, R94, R60 ;  /* 0x0000005e203c723c */ /* 0x000fe4000000183c */
[----:B------:R-:W-:-:S06]  /*1930*/  IMAD.IADD R39, R0, 0x1, R39 ;  /* 0x0000000100277824 */ /* 0x000fcc00078e0227 */
[----:B------:R-:W-:Y:S07]  /*1940*/  HMMA.16816.F32 R64, R32, R90, R64 ;  /* 0x0000005a2040723c */ /* 0x000fee0000001840 */
[C---:B------:R-:W-:Y:S01]  /*1950*/  IMAD.WIDE R32, R5.reuse, 0x2, R128 ;  /* 0x0000000205207825 */ /* 0x040fe200078e0280 */
[C---:B-1----:R-:W-:Y:S01]  /*1960*/  HMMA.16816.F32 R100, R12.reuse, R102, R84 ;  /* 0x000000660c64723c */ /* 0x042fe20000001854 */
[----:B------:R-:W-:Y:S01]  /*1970*/  @!PT LDS RZ, [RZ] ;  /* 0x00000000fffff984 */ /* 0x000fe20000000800 */
[----:B------:R-:W-:Y:S01]  /*1980*/  @!PT LDS RZ, [RZ] ;  /* 0x00000000fffff984 */ /* 0x000fe20000000800 */
[----:B------:R-:W-:Y:S01]  /*1990*/  @!PT LDS RZ, [RZ] ;  /* 0x00000000fffff984 */ /* 0x000fe20000000800 */
[----:B------:R1:W-:Y:S07]  /*19a0*/  LDGSTS.E.BYPASS.128 [R37], [R18.64], P1 ;  /* 0x0000000012257fae */ /* 0x0003ee0008901c4a */
[C---:B------:R-:W-:Y:S01]  /*19b0*/  HMMA.16816.F32 R20, R12.reuse, R98, R20 ;  /* 0x000000620c14723c */ /* 0x040fe20000001814 */
[----:B------:R2:W-:Y:S04]  /*19c0*/  LDGSTS.E.BYPASS.128 [R37+0x800], [R32.64], P1 ;  /* 0x0080000020257fae */ /* 0x0005e80008901c4a */
[----:B------:R3:W-:Y:S03]  /*19d0*/  LDGSTS.E.BYPASS.128 [R37+0x1000], [R16.64], P1 ;  /* 0x0100000010257fae */ /* 0x0007e60008901c4a */
[----:B------:R-:W-:Y:S01]  /*19e0*/  HMMA.16816.F32 R24, R12, R94, R24 ;  /* 0x0000005e0c18723c */ /* 0x000fe20000001818 */
[----:B-1----:R-:W-:-:S07]  /*19f0*/  IMAD.WIDE R18, R5, 0x2, R124 ;  /* 0x0000000205127825 */ /* 0x002fce00078e027c */
[----:B--2---:R-:W-:Y:S01]  /*1a00*/  HMMA.16816.F32 R32, R12, R90, R8 ;  /* 0x0000005a0c20723c */ /* 0x004fe20000001808 */
[----:B------:R3:W-:Y:S06]  /*1a10*/  LDGSTS.E.BYPASS.128 [R37+0x1800], [R18.64], P1 ;  /* 0x0180000012257fae */ /* 0x0007ec0008901c4a */
[C---:B------:R-:W-:Y:S01]  /*1a20*/  IMAD.WIDE R10, R5.reuse, 0x2, R122 ;  /* 0x00000002050a7825 */ /* 0x040fe200078e027a */
[C---:B------:R-:W-:Y:S03]  /*1a30*/  HMMA.16816.F32 R40, R112.reuse, R98, R40 ;  /* 0x000000627028723c */ /* 0x040fe60000001828 */
[C---:B------:R-:W-:Y:S01]  /*1a40*/  IMAD.WIDE R8, R5.reuse, 0x2, R120 ;  /* 0x0000000205087825 */ /* 0x040fe200078e0278 */
[----:B------:R1:W-:Y:S03]  /*1a50*/  LDGSTS.E.BYPASS.128 [R37+0x2000], [R10.64], P1 ;  /* 0x020000000a257fae */ /* 0x0003e60008901c4a */
[C---:B------:R-:W-:Y:S01]  /*1a60*/  IMAD.WIDE R12, R5.reuse, 0x2, R118 ;  /* 0x00000002050c7825 */ /* 0x040fe200078e0276 */
[----:B------:R2:W-:Y:S01]  /*1a70*/  LDGSTS.E.BYPASS.128 [R37+0x2800], [R8.64], P1 ;  /* 0x0280000008257fae */ /* 0x0005e20008901c4a */
[----:B------:R-:W-:Y:S02]  /*1a80*/  HMMA.16816.F32 R44, R112, R94, R44 ;  /* 0x0000005e702c723c */ /* 0x000fe4000000182c */
[C---:B------:R-:W-:Y:S01]  /*1a90*/  IMAD.WIDE R14, R5.reuse, 0x2, R116 ;  /* 0x00000002050e7825 */ /* 0x040fe200078e0274 */
[----:B------:R4:W-:Y:S01]  /*1aa0*/  LDGSTS.E.BYPASS.128 [R37+0x3000], [R12.64], P1 ;  /* 0x030000000c257fae */ /* 0x0009e20008901c4a */
[----:B------:R-:W-:-:S02]  /*1ab0*/  IADD3 R5, R5, 0x40, RZ ;  /* 0x0000004005057810 */ /* 0x000fc40007ffe0ff */
[C---:B-1----:R-:W-:Y:S01]  /*1ac0*/  IMAD.WIDE R10, R3.reuse, 0x2, R108 ;  /* 0x00000002030a7825 */ /* 0x042fe200078e026c */
[----:B------:R1:W-:Y:S01]  /*1ad0*/  LDGSTS.E.BYPASS.128 [R37+0x3800], [R14.64], P1 ;  /* 0x038000000e257fae */ /* 0x0003e20008901c4a */
[----:B------:R-:W-:Y:S02]  /*1ae0*/  HMMA.16816.F32 R48, R112, R90, R48 ;  /* 0x0000005a7030723c */ /* 0x000fe40000001830 */
[C---:B--2---:R-:W-:Y:S01]  /*1af0*/  IMAD.WIDE R8, R3.reuse, 0x2, R110 ;  /* 0x0000000203087825 */ /* 0x044fe200078e026e */
[----:B------:R-:W0:Y:S03]  /*1b00*/  LDGDEPBAR ;  /* 0x00000000000079af */ /* 0x000e260000000000 */
[C---:B----4-:R-:W-:Y:S01]  /*1b10*/  IMAD.WIDE R12, R3.reuse, 0x2, R106 ;  /* 0x00000002030c7825 */ /* 0x050fe200078e026a */
[----:B------:R3:W-:Y:S03]  /*1b20*/  LDGSTS.E.BYPASS.128 [R39], [R8.64], P2 ;  /* 0x0000000008277fae */ /* 0x0007e60009101c4a */
[----:B-1----:R-:W-:Y:S01]  /*1b30*/  IMAD.WIDE R14, R3, 0x2, R104 ;  /* 0x00000002030e7825 */ /* 0x002fe200078e0268 */
[----:B------:R3:W-:Y:S03]  /*1b40*/  LDGSTS.E.BYPASS.128 [R39+0x800], [R10.64], P3 ;  /* 0x008000000a277fae */ /* 0x0007e60009901c4a */
[----:B------:R-:W-:Y:S01]  /*1b50*/  IMAD.IADD R3, R97, 0x1, R3 ;  /* 0x0000000161037824 */ /* 0x000fe200078e0203 */
[----:B------:R3:W-:Y:S04]  /*1b60*/  LDGSTS.E.BYPASS.128 [R39+0x1000], [R12.64], P5 ;  /* 0x010000000c277fae */ /* 0x0007e8000a901c4a */
[----:B------:R3:W-:Y:S01]  /*1b70*/  LDGSTS.E.BYPASS.128 [R39+0x1800], [R14.64], P0 ;  /* 0x018000000e277fae */ /* 0x0007e20008101c4a */
[----:B------:R-:W-:-:S03]  /*1b80*/  ISETP.NE.U32.AND P0, PT, R162, UR4, PT ;  /* 0x00000004a2007c0c */ /* 0x000fc6000bf05070 */
[----:B------:R-:W0:Y:S01]  /*1b90*/  LDGDEPBAR ;  /* 0x00000000000079af */ /* 0x000e220000000000 */
[----:B------:R-:W-:-:S13]  /*1ba0*/  ISETP.NE.AND.EX P0, PT, RZ, UR5, PT, P0 ;  /* 0x00000005ff007c0c */ /* 0x000fda000bf05300 */
[----:B---3--:R-:W-:Y:S05]  /*1bb0*/  @P0 BRA `(.L_x_2) ;  /* 0xfffff45000000947 */ /* 0x008fea000383ffff */
.L_x_1:
[C---:B-1----:R-:W-:Y:S01]  /*1bc0*/  IMAD.SHL.U32 R2, R164.reuse, 0x10, RZ ;  /* 0x00000010a4027824 */ /* 0x042fe200078e00ff */
[----:B------:R-:W-:Y:S01]  /*1bd0*/  SHF.R.U32.HI R5, RZ, 0x4, R164 ;  /* 0x00000004ff057819 */ /* 0x000fe200000116a4 */
[C---:B------:R-:W-:Y:S01]  /*1be0*/  IMAD.SHL.U32 R3, R164.reuse, 0x2, RZ ;  /* 0x00000002a4037824 */ /* 0x040fe200078e00ff */
[C---:B------:R-:W-:Y:S01]  /*1bf0*/  LOP3.LUT R6, R164.reuse, 0x10, RZ, 0xc0, !PT ;  /* 0x00000010a4067812 */ /* 0x040fe200078ec0ff */
[----:B------:R-:W-:Y:S01]  /*1c00*/  IMAD.SHL.U32 R0, R164, 0x4, RZ ;  /* 0x00000004a4007824 */ /* 0x000fe200078e00ff */
[----:B------:R-:W-:Y:S01]  /*1c10*/  LOP3.LUT R4, R2, 0xc0, RZ, 0xc0, !PT ;  /* 0x000000c002047812 */ /* 0x000fe200078ec0ff */
[----:B------:R-:W-:-:S04]  /*1c20*/  DEPBAR.LE SB0, 0x0 ;  /* 0x000080000000791a */ /* 0x000fc80000000000 */
[----:B------:R-:W-:Y:S02]  /*1c30*/  SGXT.U32 R2, R5, 0x3 ;  /* 0x000000030502781a */ /* 0x000fe40000000000 */
[----:B------:R-:W-:Y:S02]  /*1c40*/  LOP3.LUT R3, R4, 0x6, R3, 0xf8, !PT ;  /* 0x0000000604037812 */ /* 0x000fe400078ef803 */
[----:B------:R-:W-:Y:S02]  /*1c50*/  LOP3.LUT R157, R157, 0x3c, R0, 0xf8, !PT ;  /* 0x0000003c9d9d7812 */ /* 0x000fe400078ef800 */
[----:B------:R-:W-:Y:S01]  /*1c60*/  LOP3.LUT R2, R165, R2, RZ, 0xfc, !PT ;  /* 0x00000002a5027212 */ /* 0x000fe200078efcff */
[----:B------:R-:W-:Y:S01]  /*1c70*/  IMAD R3, R6, 0x10, R3 ;  /* 0x0000001006037824 */ /* 0x000fe200078e0203 */
[----:B------:R-:W-:Y:S01]  /*1c80*/  BAR.SYNC.DEFER_BLOCKING 0x0 ;  /* 0x0000000000007b1d */ /* 0x000fe20000010000 */
[----:B------:R-:W-:Y:S02]  /*1c90*/  ISETP.GE.AND P0, PT, R157, c[0x0][0x180], PT ;  /* 0x000060009d007a0c */ /* 0x000fe40003f06270 */
[----:B------:R-:W-:-:S02]  /*1ca0*/  LOP3.LUT R4, R2, 0x10, RZ, 0xfc, !PT ;  /* 0x0000001002047812 */ /* 0x000fc400078efcff */
[----:B------:R-:W-:Y:S02]  /*1cb0*/  LOP3.LUT R5, R2, 0x8, RZ, 0xfc, !PT ;  /* 0x0000000802057812 */ /* 0x000fe400078efcff */
[----:B------:R-:W-:Y:S02]  /*1cc0*/  ISETP.LT.AND P6, PT, R4, c[0x0][0x178], !P0 ;  /* 0x00005e0004007a0c */ /* 0x000fe400047c1270 */
[----:B------:R-:W-:Y:S02]  /*1cd0*/  LOP3.LUT R154, R155, R3, R154, 0xfe, !PT ;  /* 0x000000039b9a7212 */ /* 0x000fe400078efe9a */
[----:B------:R-:W-:Y:S02]  /*1ce0*/  ISETP.LT.AND P5, PT, R5, c[0x0][0x178], !P0 ;  /* 0x00005e0005007a0c */ /* 0x000fe400047a1270 */
[C---:B------:R-:W-:Y:S02]  /*1cf0*/  LOP3.LUT R4, R2.reuse, 0x20, RZ, 0xfc, !PT ;  /* 0x0000002002047812 */ /* 0x040fe400078efcff */
[----:B------:R-:W-:-:S02]  /*1d00*/  LOP3.LUT R5, R2, 0x18, RZ, 0xfc, !PT ;  /* 0x0000001802057812 */ /* 0x000fc400078efcff */
[----:B------:R-:W-:Y:S02]  /*1d10*/  LOP3.LUT R3, R2, 0x28, RZ, 0xfc, !PT ;  /* 0x0000002802037812 */ /* 0x000fe400078efcff */
[----:B------:R-:W-:Y:S02]  /*1d20*/  LOP3.LUT R0, R0, 0x1fc, RZ, 0xc0, !PT ;  /* 0x000001fc00007812 */ /* 0x000fe400078ec0ff */
[----:B------:R-:W-:Y:S02]  /*1d30*/  ISETP.LT.AND P1, PT, R4, c[0x0][0x178], !P0 ;  /* 0x00005e0004007a0c */ /* 0x000fe40004721270 */
[----:B------:R-:W-:Y:S02]  /*1d40*/  ISETP.LT.AND P4, PT, R5, c[0x0][0x178], !P0 ;  /* 0x00005e0005007a0c */ /* 0x000fe40004781270 */
[----:B------:R-:W-:Y:S02]  /*1d50*/  ISETP.LT.AND P2, PT, R3, c[0x0][0x178], !P0 ;  /* 0x00005e0003007a0c */ /* 0x000fe40004741270 */
[----:B------:R-:W-:-:S02]  /*1d60*/  LOP3.LUT R4, R0, 0x200, RZ, 0xfc, !PT ;  /* 0x0000020000047812 */ /* 0x000fc400078efcff */
[----:B------:R-:W-:Y:S02]  /*1d70*/  LOP3.LUT R3, R164, 0x70, RZ, 0xc0, !PT ;  /* 0x00000070a4037812 */ /* 0x000fe400078ec0ff */
[C---:B------:R-:W-:Y:S02]  /*1d80*/  LOP3.LUT R5, R0.reuse, 0x400, RZ, 0xfc, !PT ;  /* 0x0000040000057812 */ /* 0x040fe400078efcff */
[C---:B------:R-:W-:Y:S01]  /*1d90*/  LOP3.LUT R7, R0.reuse, 0x600, RZ, 0xfc, !PT ;  /* 0x0000060000077812 */ /* 0x040fe200078efcff */
[----:B------:R-:W-:Y:S01]  /*1da0*/  IMAD R96, R0, 0x4, R3 ;  /* 0x0000000400607824 */ /* 0x000fe200078e0203 */
[----:B------:R-:W-:Y:S02]  /*1db0*/  SHF.R.U32.HI R4, RZ, 0x2, R4 ;  /* 0x00000002ff047819 */ /* 0x000fe40000011604 */
[----:B------:R-:W-:Y:S02]  /*1dc0*/  SHF.R.U32.HI R6, RZ, 0x2, R5 ;  /* 0x00000002ff067819 */ /* 0x000fe40000011605 */
[----:B------:R-:W-:-:S02]  /*1dd0*/  LOP3.LUT R3, R154, 0x200, RZ, 0xfc, !PT ;  /* 0x000002009a037812 */ /* 0x000fc400078efcff */
[----:B------:R-:W-:Y:S02]  /*1de0*/  SHF.R.U32.HI R8, RZ, 0x2, R7 ;  /* 0x00000002ff087819 */ /* 0x000fe40000011607 */
[----:B------:R-:W-:Y:S02]  /*1df0*/  LOP3.LUT R5, R4, 0xf0, RZ, 0xc0, !PT ;  /* 0x000000f004057812 */ /* 0x000fe400078ec0ff */
[----:B------:R-:W-:Y:S02]  /*1e00*/  LOP3.LUT R7, R6, 0x170, RZ, 0xc0, !PT ;  /* 0x0000017006077812 */ /* 0x000fe400078ec0ff */
[----:B------:R-:W-:Y:S01]  /*1e10*/  SHF.R.U32.HI R4, RZ, 0x2, R154 ;  /* 0x00000002ff047819 */ /* 0x000fe2000001169a */
[C---:B------:R-:W-:Y:S01]  /*1e20*/  IMAD R92, R0.reuse, 0x4, R5 ;  /* 0x00000004005c7824 */ /* 0x040fe200078e0205 */
[----:B------:R-:W-:Y:S01]  /*1e30*/  SHF.R.U32.HI R6, RZ, 0x2, R3 ;  /* 0x00000002ff067819 */ /* 0x000fe20000011603 */
[----:B------:R-:W-:Y:S01]  /*1e40*/  IMAD R3, R0, 0x4, R7 ;  /* 0x0000000400037824 */ /* 0x000fe200078e0207 */
[----:B------:R-:W-:-:S02]  /*1e50*/  LOP3.LUT R5, R4, 0x1fc, RZ, 0xc0, !PT ;  /* 0x000001fc04057812 */ /* 0x000fc400078ec0ff */
[C---:B------:R-:W-:Y:S02]  /*1e60*/  LOP3.LUT R7, R6.reuse, 0x3ffffffc, RZ, 0xc0, !PT ;  /* 0x3ffffffc06077812 */ /* 0x040fe400078ec0ff */
[----:B------:R-:W-:Y:S01]  /*1e70*/  LOP3.LUT R9, R6, 0x3ffffff0, RZ, 0xc0, !PT ;  /* 0x3ffffff006097812 */ /* 0x000fe200078ec0ff */
[----:B------:R-:W-:Y:S01]  /*1e80*/  IMAD R93, R154, 0x4, R5 ;  /* 0x000000049a5d7824 */ /* 0x000fe200078e0205 */
[----:B------:R-:W-:Y:S01]  /*1e90*/  LOP3.LUT R11, R8, 0x1f0, RZ, 0xc0, !PT ;  /* 0x000001f0080b7812 */ /* 0x000fe200078ec0ff */
[----:B------:R-:W-:Y:S01]  /*1ea0*/  IMAD R94, R154, 0x4, R7 ;  /* 0x000000049a5e7824 */ /* 0x000fe200078e0207 */
[----:B------:R-:W-:Y:S01]  /*1eb0*/  ISETP.LT.AND P3, PT, R2, c[0x0][0x178], !P0 ;  /* 0x00005e0002007a0c */ /* 0x000fe20004761270 */
[----:B------:R-:W-:Y:S01]  /*1ec0*/  IMAD R154, R154, 0x4, R9 ;  /* 0x000000049a9a7824 */ /* 0x000fe200078e0209 */
[----:B------:R-:W-:Y:S01]  /*1ed0*/  STS.64 [R93], R28 ;  /* 0x0000001c5d007388 */ /* 0x000fe20000000a00 */
[----:B------:R-:W-:Y:S01]  /*1ee0*/  IMAD R0, R0, 0x4, R11 ;  /* 0x0000000400007824 */ /* 0x000fe200078e020b */
[----:B------:R-:W-:-:S02]  /*1ef0*/  LEA.HI R165, R164, R165, RZ, 0x1c ;  /* 0x000000a5a4a57211 */ /* 0x000fc400078fe0ff */
[----:B------:R-:W-:Y:S04]  /*1f00*/  STS.64 [R94+0x800], R30 ;  /* 0x0008001e5e007388 */ /* 0x000fe80000000a00 */
[----:B------:R-:W-:Y:S04]  /*1f10*/  STS.64 [R93+0x40], R40 ;  /* 0x000040285d007388 */ /* 0x000fe80000000a00 */
[----:B------:R-:W-:Y:S04]  /*1f20*/  STS.64 [R154+0x840], R42 ;  /* 0x0008402a9a007388 */ /* 0x000fe80000000a00 */
[----:B------:R-:W-:Y:S04]  /*1f30*/  STS.64 [R93+0x80], R44 ;  /* 0x0000802c5d007388 */ /* 0x000fe80000000a00 */
[----:B------:R-:W-:Y:S04]  /*1f40*/  STS.64 [R154+0x880], R46 ;  /* 0x0008802e9a007388 */ /* 0x000fe80000000a00 */
[----:B------:R-:W-:Y:S04]  /*1f50*/  STS.64 [R93+0xc0], R48 ;  /* 0x0000c0305d007388 */ /* 0x000fe80000000a00 */
[----:B------:R-:W-:Y:S04]  /*1f60*/  STS.64 [R154+0x8c0], R50 ;  /* 0x0008c0329a007388 */ /* 0x000fe80000000a00 */
[----:B------:R-:W-:Y:S06]  /*1f70*/  BAR.SYNC.DEFER_BLOCKING 0x0 ;  /* 0x0000000000007b1d */ /* 0x000fec0000010000 */
[----:B------:R-:W1:Y:S04]  /*1f80*/  LDS.128 R104, [R96] ;  /* 0x0000000060687984 */ /* 0x000e680000000c00 */
[----:B------:R-:W2:Y:S04]  /*1f90*/  LDS.128 R88, [R92+0x800] ;  /* 0x000800005c587984 */ /* 0x000ea80000000c00 */
[----:B------:R-:W3:Y:S04]  /*1fa0*/  LDS.128 R84, [R3+0x1000] ;  /* 0x0010000003547984 */ /* 0x000ee80000000c00 */
[----:B------:R-:W4:Y:S04]  /*1fb0*/  LDS.128 R28, [R0+0x1800] ;  /* 0x00180000001c7984 */ /* 0x000f280000000c00 */
[----:B------:R-:W-:Y:S06]  /*1fc0*/  BAR.SYNC.DEFER_BLOCKING 0x0 ;  /* 0x0000000000007b1d */ /* 0x000fec0000010000 */
[----:B------:R5:W-:Y:S04]  /*1fd0*/  STS.64 [R93], R52 ;  /* 0x000000345d007388 */ /* 0x000be80000000a00 */
[----:B------:R1:W-:Y:S04]  /*1fe0*/  STS.64 [R94+0x800], R54 ;  /* 0x000800365e007388 */ /* 0x0003e80000000a00 */
[----:B------:R-:W-:Y:S04]  /*1ff0*/  STS.64 [R93+0x40], R56 ;  /* 0x000040385d007388 */ /* 0x000fe80000000a00 */
[----:B------:R2:W-:Y:S01]  /*2000*/  STS.64 [R154+0x840], R58 ;  /* 0x0008403a9a007388 */ /* 0x0005e20000000a00 */
[----:B-----5:R-:W-:Y:S01]  /*2010*/  IMAD.MOV.U32 R52, RZ, RZ, 0x4 ;  /* 0x00000004ff347424 */ /* 0x020fe200078e00ff */
[----:B------:R-:W-:-:S02]  /*2020*/  LOP3.LUT R53, R2, 0x30, RZ, 0xfc, !PT ;  /* 0x0000003002357812 */ /* 0x000fc400078efcff */
[----:B------:R-:W-:Y:S01]  /*2030*/  STS.64 [R93+0x80], R60 ;  /* 0x0000803c5d007388 */ /* 0x000fe20000000a00 */
[----:B-1----:R-:W-:-:S03]  /*2040*/  IMAD R55, R2, c[0x0][0x18c], RZ ;  /* 0x0000630002377a24 */ /* 0x002fc600078e02ff */
[----:B------:R-:W-:Y:S04]  /*2050*/  STS.64 [R154+0x880], R62 ;  /* 0x0008803e9a007388 */ /* 0x000fe80000000a00 */
[----:B------:R-:W-:Y:S01]  /*2060*/  STS.64 [R93+0xc0], R64 ;  /* 0x0000c0405d007388 */ /* 0x000fe20000000a00 */
[----:B--2---:R-:W-:-:S03]  /*2070*/  IMAD.MOV.U32 R58, RZ, RZ, c[0x0][0x18c] ;  /* 0x00006300ff3a7624 */ /* 0x004fc600078e00ff */
[----:B------:R-:W-:Y:S01]  /*2080*/  STS.64 [R154+0x8c0], R66 ;  /* 0x0008c0429a007388 */ /* 0x000fe20000000a00 */
[C---:B------:R-:W-:Y:S02]  /*2090*/  IMAD R57, R58.reuse, 0x8, R55 ;  /* 0x000000083a397824 */ /* 0x040fe400078e0237 */
[-C--:B------:R-:W-:Y:S01]  /*20a0*/  IMAD.WIDE R54, R55, R52.reuse, c[0x0][0x170] ;  /* 0x00005c0037367625 */ /* 0x080fe200078e0234 */
[----:B------:R-:W-:Y:S03]  /*20b0*/  BAR.SYNC.DEFER_BLOCKING 0x0 ;  /* 0x0000000000007b1d */ /* 0x000fe60000010000 */
[----:B------:R-:W-:Y:S02]  /*20c0*/  IMAD R59, R58, 0x8, R57 ;  /* 0x000000083a3b7824 */ /* 0x000fe400078e0239 */
[----:B------:R-:W-:Y:S01]  /*20d0*/  IMAD.WIDE R54, R157, 0x4, R54 ;  /* 0x000000049d367825 */ /* 0x000fe200078e0236 */
[----:B------:R-:W1:Y:S04]  /*20e0*/  LDS.128 R48, [R96] ;  /* 0x0000000060307984 */ /* 0x000e680000000c00 */
[----:B------:R-:W2:Y:S04]  /*20f0*/  LDS.128 R44, [R92+0x800] ;  /* 0x000800005c2c7984 */ /* 0x000ea80000000c00 */
[----:B------:R-:W5:Y:S04]  /*2100*/  LDS.128 R16, [R3+0x1000] ;  /* 0x0010000003107984 */ /* 0x000f680000000c00 */
[----:B------:R-:W1:Y:S04]  /*2110*/  LDS.128 R12, [R0+0x1800] ;  /* 0x00180000000c7984 */ /* 0x000e680000000c00 */
[----:B------:R-:W-:Y:S06]  /*2120*/  BAR.SYNC.DEFER_BLOCKING 0x0 ;  /* 0x0000000000007b1d */ /* 0x000fec0000010000 */
[----:B------:R-:W-:Y:S04]  /*2130*/  STS.64 [R93], R68 ;  /* 0x000000445d007388 */ /* 0x000fe80000000a00 */
        /* <DEDUP_REMOVED lines=9> */
[----:B------:R-:W1:Y:S04]  /*21d0*/  LDS.128 R40, [R92+0x800] ;  /* 0x000800005c287984 */ /* 0x000e680000000c00 */
[----:B------:R-:W1:Y:S04]  /*21e0*/  LDS.128 R8, [R3+0x1000] ;  /* 0x0010000003087984 */ /* 0x000e680000000c00 */
[----:B------:R-:W1:Y:S04]  /*21f0*/  LDS.128 R4, [R0+0x1800] ;  /* 0x0018000000047984 */ /* 0x000e680000000c00 */
[----:B------:R-:W-:Y:S06]  /*2200*/  BAR.SYNC.DEFER_BLOCKING 0x0 ;  /* 0x0000000000007b1d */ /* 0x000fec0000010000 */
[----:B------:R-:W-:Y:S04]  /*2210*/  STS.64 [R93], R100 ;  /* 0x000000645d007388 */ /* 0x000fe80000000a00 */
[----:B------:R-:W-:Y:S04]  /*2220*/  STS.64 [R94+0x800], R102 ;  /* 0x000800665e007388 */ /* 0x000fe80000000a00 */
[----:B------:R1:W-:Y:S04]  /*2230*/  STS.64 [R93+0x40], R20 ;  /* 0x000040145d007388 */ /* 0x0003e80000000a00 */
[----:B------:R2:W-:Y:S04]  /*2240*/  STS.64 [R154+0x840], R22 ;  /* 0x000840169a007388 */ /* 0x0005e80000000a00 */
[----:B------:R3:W-:Y:S04]  /*2250*/  STS.64 [R93+0x80], R24 ;  /* 0x000080185d007388 */ /* 0x0007e80000000a00 */
[----:B------:R-:W-:Y:S01]  /*2260*/  STS.64 [R154+0x880], R26 ;  /* 0x0008801a9a007388 */ /* 0x000fe20000000a00 */
[----:B-1----:R-:W-:-:S03]  /*2270*/  IMAD.WIDE R20, R57, R52, c[0x0][0x170] ;  /* 0x00005c0039147625 */ /* 0x002fc600078e0234 */
[----:B------:R1:W-:Y:S01]  /*2280*/  STS.64 [R93+0xc0], R32 ;  /* 0x0000c0205d007388 */ /* 0x0003e20000000a00 */
[----:B--2---:R-:W-:-:S03]  /*2290*/  IMAD.WIDE R22, R59, R52, c[0x0][0x170] ;  /* 0x00005c003b167625 */ /* 0x004fc600078e0234 */
[----:B------:R2:W-:Y:S01]  /*22a0*/  STS.64 [R154+0x8c0], R34 ;  /* 0x0008c0229a007388 */ /* 0x0005e20000000a00 */
[----:B------:R-:W-:Y:S02]  /*22b0*/  IMAD R59, R58, 0x8, R59 ;  /* 0x000000083a3b7824 */ /* 0x000fe400078e023b */
[----:B---3--:R-:W-:Y:S01]  /*22c0*/  IMAD.WIDE R24, R157, 0x4, R20 ;  /* 0x000000049d187825 */ /* 0x008fe200078e0214 */
[----:B------:R-:W-:Y:S03]  /*22d0*/  BAR.SYNC.DEFER_BLOCKING 0x0 ;  /* 0x0000000000007b1d */ /* 0x000fe60000010000 */
[----:B------:R-:W-:Y:S01]  /*22e0*/  IMAD.WIDE R20, R59, R52, c[0x0][0x170] ;  /* 0x00005c003b147625 */ /* 0x000fe200078e0234 */
[----:B-1----:R-:W-:Y:S02]  /*22f0*/  LOP3.LUT R32, R2, 0x40, RZ, 0xfc, !PT ;  /* 0x0000004002207812 */ /* 0x002fe400078efcff */
[----:B------:R-:W-:Y:S01]  /*2300*/  IADD3 R33, R165, 0x38, RZ ;  /* 0x00000038a5217810 */ /* 0x000fe20007ffe0ff */
[----:B------:R-:W-:Y:S01]  /*2310*/  IMAD.WIDE R26, R157, 0x4, R22 ;  /* 0x000000049d1a7825 */ /* 0x000fe200078e0216 */
[----:B------:R-:W-:-:S03]  /*2320*/  IADD3 R165, R165, 0x78, RZ ;  /* 0x00000078a5a57810 */ /* 0x000fc60007ffe0ff */
[----:B------:R-:W-:Y:S02]  /*2330*/  IMAD R23, R58, 0x8, R59 ;  /* 0x000000083a177824 */ /* 0x000fe400078e023b */
[----:B--2---:R-:W-:-:S04]  /*2340*/  IMAD.WIDE R34, R157, 0x4, R20 ;  /* 0x000000049d227825 */ /* 0x004fc800078e0214 */
[-C--:B------:R-:W-:Y:S01]  /*2350*/  IMAD.WIDE R20, R23, R52.reuse, c[0x0][0x170] ;  /* 0x00005c0017147625 */ /* 0x080fe200078e0234 */
[----:B------:R1:W-:Y:S01]  /*2360*/  @P3 STG.E.128 [R54.64], R104 ;  /* 0x0000006836003986 */ /* 0x0003e2000c101d0a */
[----:B------:R-:W-:Y:S02]  /*2370*/  ISETP.LT.AND P3, PT, R53, c[0x0][0x178], !P0 ;  /* 0x00005e0035007a0c */ /* 0x000fe40004761270 */
[----:B------:R-:W-:Y:S01]  /*2380*/  IMAD R53, R58, 0x8, R23 ;  /* 0x000000083a357824 */ /* 0x000fe200078e0217 */
[----:B------:R-:W-:Y:S01]  /*2390*/  @P5 STG.E.128 [R24.64], R88 ;  /* 0x0000005818005986 */ /* 0x000fe2000c101d0a */
[----:B------:R-:W-:Y:S02]  /*23a0*/  ISETP.LT.AND P5, PT, R32, c[0x0][0x178], !P0 ;  /* 0x00005e0020007a0c */ /* 0x000fe400047a1270 */
[----:B------:R-:W-:Y:S01]  /*23b0*/  IMAD.WIDE R22, R53, R52, c[0x0][0x170] ;  /* 0x00005c0035167625 */ /* 0x000fe200078e0234 */
[----:B------:R-:W-:Y:S01]  /*23c0*/  LOP3.LUT R32, R2, 0x48, RZ, 0xfc, !PT ;  /* 0x0000004802207812 */ /* 0x000fe200078efcff */
[----:B------:R-:W-:Y:S02]  /*23d0*/  @P6 STG.E.128 [R26.64], R84 ;  /* 0x000000541a006986 */ /* 0x000fe4000c101d0a */
[----:B------:R-:W-:Y:S01]  /*23e0*/  IMAD R53, R58, 0x8, R53 ;  /* 0x000000083a357824 */ /* 0x000fe200078e0235 */
[----:B------:R-:W-:Y:S01]  /*23f0*/  ISETP.LT.AND P6, PT, R32, c[0x0][0x178], !P0 ;  /* 0x00005e0020007a0c */ /* 0x000fe200047c1270 */
[----:B----4-:R2:W-:Y:S01]  /*2400*/  @P4 STG.E.128 [R34.64], R28 ;  /* 0x0000001c22004986 */ /* 0x0105e2000c101d0a */
[----:B------:R-:W-:Y:S01]  /*2410*/  IMAD.WIDE R56, R157, 0x4, R22 ;  /* 0x000000049d387825 */ /* 0x000fe200078e0216 */
[----:B------:R-:W-:-:S02]  /*2420*/  ISETP.LT.AND P4, PT, R33, c[0x0][0x178], !P0 ;  /* 0x00005e0021007a0c */ /* 0x000fc40004781270 */
[----:B------:R-:W-:Y:S01]  /*2430*/  LDS.128 R92, [R92+0x800] ;  /* 0x000800005c5c7984 */ /* 0x000fe20000000c00 */
[----:B------:R-:W-:Y:S02]  /*2440*/  IMAD R33, R33, c[0x0][0x18c], RZ ;  /* 0x0000630021217a24 */ /* 0x000fe400078e02ff */
[----:B-1----:R-:W-:Y:S01]  /*2450*/  IMAD.WIDE R54, R157, 0x4, R20 ;  /* 0x000000049d367825 */ /* 0x002fe200078e0214 */
[----:B------:R-:W-:Y:S01]  /*2460*/  LOP3.LUT R20, R2, 0x50, RZ, 0xfc, !PT ;  /* 0x0000005002147812 */ /* 0x000fe200078efcff */
[----:B------:R1:W-:Y:S02]  /*2470*/  LDS.128 R24, [R3+0x1000] ;  /* 0x0010000003187984 */ /* 0x0003e40000000c00 */
[----:B------:R-:W-:Y:S02]  /*2480*/  IMAD.WIDE R32, R33, R52, c[0x0][0x170] ;  /* 0x00005c0021207625 */ /* 0x000fe400078e0234 */
[----:B------:R-:W-:Y:S01]  /*2490*/  @P1 STG.E.128 [R54.64], R48 ;  /* 0x0000003036001986 */ /* 0x000fe2000c101d0a */
[----:B------:R-:W-:-:S03]  /*24a0*/  ISETP.LT.AND P1, PT, R20, c[0x0][0x178], !P0 ;  /* 0x00005e0014007a0c */ /* 0x000fc60004721270 */
[----:B------:R-:W3:Y:S01]  /*24b0*/  LDS.128 R20, [R96] ;  /* 0x0000000060147984 */ /* 0x000ee20000000c00 */
[-C--:B--2---:R-:W-:Y:S01]  /*24c0*/  IMAD.WIDE R28, R53, R52.reuse, c[0x0][0x170] ;  /* 0x00005c00351c7625 */ /* 0x084fe200078e0234 */
[----:B------:R-:W-:Y:S02]  /*24d0*/  LOP3.LUT R30, R2, 0x58, RZ, 0xfc, !PT ;  /* 0x00000058021e7812 */ /* 0x000fe400078efcff */
[----:B------:R2:W-:Y:S01]  /*24e0*/  @P2 STG.E.128 [R56.64], R44 ;  /* 0x0000002c38002986 */ /* 0x0005e2000c101d0a */
[----:B------:R-:W-:Y:S01]  /*24f0*/  IMAD R53, R58, 0x10, R53 ;  /* 0x000000103a357824 */ /* 0x000fe200078e0235 */
[----:B------:R-:W-:Y:S01]  /*2500*/  ISETP.LT.AND P2, PT, R30, c[0x0][0x178], !P0 ;  /* 0x00005e001e007a0c */ /* 0x000fe20004741270 */
[----:B------:R-:W-:Y:S01]  /*2510*/  IMAD.WIDE R34, R157, 0x4, R28 ;  /* 0x000000049d227825 */ /* 0x000fe200078e021c */
[C---:B------:R-:W-:Y:S02]  /*2520*/  LOP3.LUT R30, R2.reuse, 0x60, RZ, 0xfc, !PT ;  /* 0x00000060021e7812 */ /* 0x040fe400078efcff */
[----:B-1----:R-:W-:Y:S01]  /*2530*/  LOP3.LUT R3, R2, 0x68, RZ, 0xfc, !PT ;  /* 0x0000006802037812 */ /* 0x002fe200078efcff */
[----:B------:R-:W-:Y:S01]  /*2540*/  IMAD R31, R58, 0x8, R53 ;  /* 0x000000083a1f7824 */ /* 0x000fe200078e0235 */
[----:B-----5:R1:W-:Y:S01]  /*2550*/  @P3 STG.E.128 [R34.64], R16 ;  /* 0x0000001022003986 */ /* 0x0203e2000c101d0a */
[----:B------:R-:W-:Y:S01]  /*2560*/  IMAD.WIDE R28, R53, R52, c[0x0][0x170] ;  /* 0x00005c00351c7625 */ /* 0x000fe200078e0234 */
[----:B------:R-:W-:-:S02]  /*2570*/  LOP3.LUT R2, R2, 0x70, RZ, 0xfc, !PT ;  /* 0x0000007002027812 */ /* 0x000fc400078efcff */
[----:B------:R-:W-:Y:S01]  /*2580*/  ISETP.LT.AND P3, PT, R30, c[0x0][0x178], !P0 ;  /* 0x00005e001e007a0c */ /* 0x000fe20004761270 */
[----:B------:R-:W-:-:S04]  /*2590*/  IMAD.WIDE R32, R157, 0x4, R32 ;  /* 0x000000049d207825 */ /* 0x000fc800078e0220 */
[----:B------:R-:W-:Y:S01]  /*25a0*/  IMAD.WIDE R28, R157, 0x4, R28 ;  /* 0x000000049d1c7825 */ /* 0x000fe200078e021c */
[----:B------:R4:W-:Y:S01]  /*25b0*/  @P4 STG.E.128 [R32.64], R12 ;  /* 0x0000000c20004986 */ /* 0x0009e2000c101d0a */
[----:B------:R-:W-:Y:S02]  /*25c0*/  ISETP.LT.AND P4, PT, R3, c[0x0][0x178], !P0 ;  /* 0x00005e0003007a0c */ /* 0x000fe40004781270 */
[----:B--2---:R-:W-:Y:S01]  /*25d0*/  IMAD R45, R58, 0x8, R31 ;  /* 0x000000083a2d7824 */ /* 0x004fe200078e021f */
[----:B------:R2:W-:Y:S01]  /*25e0*/  @P5 STG.E.128 [R28.64], R36 ;  /* 0x000000241c005986 */ /* 0x0005e2000c101d0a */
[----:B------:R-:W-:Y:S01]  /*25f0*/  IMAD.WIDE R30, R31, R52, c[0x0][0x170] ;  /* 0x00005c001f1e7625 */ /* 0x000fe200078e0234 */
[----:B------:R-:W-:Y:S02]  /*2600*/  ISETP.LT.AND P5, PT, R2, c[0x0][0x178], !P0 ;  /* 0x00005e0002007a0c */ /* 0x000fe400047a1270 */
[----:B------:R-:W-:Y:S01]  /*2610*/  ISETP.LT.AND P0, PT, R165, c[0x0][0x178], !P0 ;  /* 0x00005e00a5007a0c */ /* 0x000fe20004701270 */
[----:B------:R-:W-:-:S02]  /*2620*/  IMAD R47, R58, 0x8, R45 ;  /* 0x000000083a2f7824 */ /* 0x000fc400078e022d */
[----:B------:R-:W-:-:S04]  /*2630*/  IMAD.WIDE R2, R45, R52, c[0x0][0x170] ;  /* 0x00005c002d027625 */ /* 0x000fc800078e0234 */
[----:B------:R-:W-:Y:S02]  /*2640*/  IMAD R49, R58, 0x8, R47 ;  /* 0x000000083a317824 */ /* 0x000fe400078e022f */
[----:B------:R-:W-:-:S04]  /*2650*/  IMAD.WIDE R30, R157, 0x4, R30 ;  /* 0x000000049d1e7825 */ /* 0x000fc800078e021e */
[----:B-1----:R-:W-:Y:S01]  /*2660*/  IMAD R17, R58, 0x8, R49 ;  /* 0x000000083a117824 */ /* 0x002fe200078e0231 */
[----:B------:R2:W-:Y:S01]  /*2670*/  @P6 STG.E.128 [R30.64], R40 ;  /* 0x000000281e006986 */ /* 0x0005e2000c101d0a */
[----:B----4-:R-:W-:-:S04]  /*2680*/  IMAD.WIDE R12, R47, R52, c[0x0][0x170] ;  /* 0x00005c002f0c7625 */ /* 0x010fc800078e0234 */
[----:B------:R-:W-:Y:S02]  /*2690*/  IMAD R19, R58, 0x8, R17 ;  /* 0x000000083a137824 */ /* 0x000fe400078e0211 */
[----:B------:R-:W-:-:S04]  /*26a0*/  IMAD.WIDE R14, R49, R52, c[0x0][0x170] ;  /* 0x00005c00310e7625 */ /* 0x000fc800078e0234 */
[----:B------:R-:W-:-:S04]  /*26b0*/  IMAD.WIDE R16, R17, R52, c[0x0][0x170] ;  /* 0x00005c0011107625 */ /* 0x000fc800078e0234 */
[----:B------:R-:W-:-:S04]  /*26c0*/  IMAD.WIDE R18, R19, R52, c[0x0][0x170] ;  /* 0x00005c0013127625 */ /* 0x000fc800078e0234 */
[----:B------:R-:W-:-:S04]  /*26d0*/  IMAD.WIDE R2, R157, 0x4, R2 ;  /* 0x000000049d027825 */ /* 0x000fc800078e0202 */
[C---:B------:R-:W-:Y:S01]  /*26e0*/  IMAD.WIDE R12, R157.reuse, 0x4, R12 ;  /* 0x000000049d0c7825 */ /* 0x040fe200078e020c */
[----:B------:R2:W-:Y:S03]  /*26f0*/  @P1 STG.E.128 [R2.64], R8 ;  /* 0x0000000802001986 */ /* 0x0005e6000c101d0a */
[C---:B------:R-:W-:Y:S01]  /*2700*/  IMAD.WIDE R14, R157.reuse, 0x4, R14 ;  /* 0x000000049d0e7825 */ /* 0x040fe200078e020e */
[----:B------:R2:W-:Y:S03]  /*2710*/  @P2 STG.E.128 [R12.64], R4 ;  /* 0x000000040c002986 */ /* 0x0005e6000c101d0a */
[C---:B------:R-:W-:Y:S01]  /*2720*/  IMAD.WIDE R16, R157.reuse, 0x4, R16 ;  /* 0x000000049d107825 */ /* 0x040fe200078e0210 */
[----:B---3--:R2:W-:Y:S03]  /*2730*/  @P3 STG.E.128 [R14.64], R20 ;  /* 0x000000140e003986 */ /* 0x0085e6000c101d0a */
[----:B------:R-:W-:Y:S01]  /*2740*/  IMAD.WIDE R18, R157, 0x4, R18 ;  /* 0x000000049d127825 */ /* 0x000fe200078e0212 */
[----:B------:R2:W-:Y:S04]  /*2750*/  @P4 STG.E.128 [R16.64], R92 ;  /* 0x0000005c10004986 */ /* 0x0005e8000c101d0a */
[----:B------:R2:W-:Y:S01]  /*2760*/  @P5 STG.E.128 [R18.64], R24 ;  /* 0x0000001812005986 */ /* 0x0005e2000c101d0a */
[----:B------:R-:W-:Y:S05]  /*2770*/  @!P0 EXIT ;  /* 0x000000000000894d */ /* 0x000fea0003800000 */
[----:B--2---:R-:W1:Y:S01]  /*2780*/  LDS.128 R4, [R0+0x1800] ;  /* 0x0018000000047984 */ /* 0x004e620000000c00 */
[----:B------:R-:W-:-:S04]  /*2790*/  IMAD R53, R165, c[0x0][0x18c], RZ ;  /* 0x00006300a5357a24 */ /* 0x000fc800078e02ff */
[----:B------:R-:W-:-:S06]  /*27a0*/  IMAD.WIDE R52, R53, R52, c[0x0][0x170] ;  /* 0x00005c0035347625 */ /* 0x000fcc00078e0234 */
[----:B------:R-:W-:-:S05]  /*27b0*/  IMAD.WIDE R52, R157, 0x4, R52 ;  /* 0x000000049d347825 */ /* 0x000fca00078e0234 */
[----:B-1----:R-:W-:Y:S01]  /*27c0*/  STG.E.128 [R52.64], R4 ;  /* 0x0000000434007986 */ /* 0x002fe2000c101d0a */
[----:B------:R-:W-:Y:S05]  /*27d0*/  EXIT ;  /* 0x000000000000794d */ /* 0x000fea0003800000 */
.L_x_3:
[----:B------:R-:W-:-:S00]  /*27e0*/  BRA `(.L_x_3) ;  /* 0xfffffff000007947 */ /* 0x000fc0000383ffff */
[----:B------:R-:W-:-:S00]  /*27f0*/  NOP ;  /* 0x0000000000007918 */ /* 0x000fc00000000000 */
        /* <DEDUP_REMOVED lines=8> */
.L_x_4:


//--------------------- .nv.shared.matmul_kernel  --------------------------
	.section	.nv.shared.matmul_kernel,"aw",@nobits
	.sectionflags	@""
	.align	16
